	.target	sm_100a

	.elftype	@"ET_EXEC"


//--------------------- .note.nv.tkinfo           --------------------------
	.section	.note.nv.tkinfo,"",@"SHT_NOTE"
	.sectionflags	@"SHF_NOTE_NV_TKINFO"
	.tkinfo
        /*0018*/ 	.word	0x00000002
        /*0030*/ 	.string	""
        /*0030*/ 	.string	"ptxas"
        /*0030*/ 	.string	"Cuda compilation tools, release 13.0, V13.0.88"
        /*0030*/ 	.string	"Build cuda_13.0.r13.0/compiler.36424714_0"
        /*0030*/ 	.string	"-arch sm_100a -m 64 "



//--------------------- .note.nv.cuinfo           --------------------------
	.section	.note.nv.cuinfo,"",@"SHT_NOTE"
	.sectionflags	@"SHF_NOTE_NV_CUINFO"
        /*0018*/ 	.short	0x0002
        /*001a*/ 	.short	0x0064
        /*001c*/ 	.short	0x0082
	.zero		2


//--------------------- .nv.info                  --------------------------
	.section	.nv.info,"",@"SHT_CUDA_INFO"
	.align	4


	//----- nvinfo : EIATTR_REGCOUNT
	.align		4
        /*0000*/ 	.byte	0x04, 0x2f
        /*0002*/ 	.short	(.L_19 - .L_18)
	.align		4
.L_18:
        /*0004*/ 	.word	index@(_ZN7cutlass13device_kernelINS_4gemm6kernel13GemmUniversalIN4cute5tupleIJiiiiEEENS1_10collective13CollectiveMmaINS1_35MainloopSm100TmaUmmaWarpSpecializedILi4ELi2ELi4ENS5_IJNS4_1CILi1EEESB_SB_EEEEENS5_IJNSA_ILi128EEESE_NSA_ILi32EEEEEEaNS5_IJlSB_lEEEaSH_NS4_8TiledMMAINS4_8MMA_AtomIJNS4_15SM100_MMA_S8_SSIaaiLi128ELi128ELNS4_4UMMA5MajorE0ELSM_0ELNSL_8SaturateE0EEEEEENS4_6LayoutISC_NS5_IJNSA_ILi0EEESR_SR_EEEEENS5_IJNS4_10UnderscoreESU_SU_EEEEENS4_13SM90_TMA_LOADENS4_14ComposedLayoutINS4_7SwizzleILi1ELi4ELi3EEENS4_18smem_ptr_flag_bitsILi8EEENSQ_INS5_IJNSA_ILi8EEESF_EEENS5_IJSF_SB_EEEEEEEvNS4_8identityESX_S17_vS18_EENS_8epilogue10collective18CollectiveEpilogueINS1A_23Sm100TmaWarpSpecializedILi2ELi2ELi64ELb0ELb0EEEJSG_NS5_IJNSQ_ISE_SB_EENSQ_INSA_ILi64EEESB_EEEEEaSH_aSH_NS1A_6fusion15FusionCallbacksIS1E_NS1J_17LinearCombinationIaiaiLNS_15FloatRoundStyleE2EEESG_S1I_JEEENS4_5SM1004TMEM4LOAD26SM100_TMEM_LOAD_32dp32b64xESX_NSY_INSZ_ILi2ELi4ELi3EEES12_NSQ_INS5_IJS13_S1G_EEENS5_IJS1G_SB_EEEEEEENS4_39AutoVectorizingCopyWithAssumedAlignmentILi128EEENS4_14SM90_TMA_STOREES1X_S1Z_S1Z_EEEvvEEEEvNT_6ParamsE)
        /*0008*/ 	.word	0x000000af


	//----- nvinfo : EIATTR_FRAME_SIZE
	.align		4
.L_19:
        /*000c*/ 	.byte	0x04, 0x11
        /*000e*/ 	.short	(.L_21 - .L_20)
	.align		4
.L_20:
        /*0010*/ 	.word	index@($__internal_2_$__cuda_sm10x_tcgen05_guardrail_trap_unallocated_columns_being_dealloced)
        /*0014*/ 	.word	0x00000000


	//----- nvinfo : EIATTR_FRAME_SIZE
	.align		4
.L_21:
        /*0018*/ 	.byte	0x04, 0x11
        /*001a*/ 	.short	(.L_23 - .L_22)
	.align		4
.L_22:
        /*001c*/ 	.word	index@($__internal_1_$__cuda_sm10x_tcgen05_guardrail_trap_phase_invalid_during_alloc)
        /*0020*/ 	.word	0x00000000


	//----- nvinfo : EIATTR_FRAME_SIZE
	.align		4
.L_23:
        /*0024*/ 	.byte	0x04, 0x11
        /*0026*/ 	.short	(.L_25 - .L_24)
	.align		4
.L_24:
        /*0028*/ 	.word	index@($__internal_0_$__cuda_sm10x_tcgen05_guardrail_trap_col_being_dealloced_not_returned_by_alloc)
        /*002c*/ 	.word	0x00000000


	//----- nvinfo : EIATTR_FRAME_SIZE
	.align		4
.L_25:
        /*0030*/ 	.byte	0x04, 0x11
        /*0032*/ 	.short	(.L_27 - .L_26)
	.align		4
.L_26:
        /*0034*/ 	.word	index@(_ZN7cutlass13device_kernelINS_4gemm6kernel13GemmUniversalIN4cute5tupleIJiiiiEEENS1_10collective13CollectiveMmaINS1_35MainloopSm100TmaUmmaWarpSpecializedILi4ELi2ELi4ENS5_IJNS4_1CILi1EEESB_SB_EEEEENS5_IJNSA_ILi128EEESE_NSA_ILi32EEEEEEaNS5_IJlSB_lEEEaSH_NS4_8TiledMMAINS4_8MMA_AtomIJNS4_15SM100_MMA_S8_SSIaaiLi128ELi128ELNS4_4UMMA5MajorE0ELSM_0ELNSL_8SaturateE0EEEEEENS4_6LayoutISC_NS5_IJNSA_ILi0EEESR_SR_EEEEENS5_IJNS4_10UnderscoreESU_SU_EEEEENS4_13SM90_TMA_LOADENS4_14ComposedLayoutINS4_7SwizzleILi1ELi4ELi3EEENS4_18smem_ptr_flag_bitsILi8EEENSQ_INS5_IJNSA_ILi8EEESF_EEENS5_IJSF_SB_EEEEEEEvNS4_8identityESX_S17_vS18_EENS_8epilogue10collective18CollectiveEpilogueINS1A_23Sm100TmaWarpSpecializedILi2ELi2ELi64ELb0ELb0EEEJSG_NS5_IJNSQ_ISE_SB_EENSQ_INSA_ILi64EEESB_EEEEEaSH_aSH_NS1A_6fusion15FusionCallbacksIS1E_NS1J_17LinearCombinationIaiaiLNS_15FloatRoundStyleE2EEESG_S1I_JEEENS4_5SM1004TMEM4LOAD26SM100_TMEM_LOAD_32dp32b64xESX_NSY_INSZ_ILi2ELi4ELi3EEES12_NSQ_INS5_IJS13_S1G_EEENS5_IJS1G_SB_EEEEEEENS4_39AutoVectorizingCopyWithAssumedAlignmentILi128EEENS4_14SM90_TMA_STOREES1X_S1Z_S1Z_EEEvvEEEEvNT_6ParamsE)
        /*0038*/ 	.word	0x00000000


	//----- nvinfo : EIATTR_MIN_STACK_SIZE
	.align		4
.L_27:
        /*003c*/ 	.byte	0x04, 0x12
        /*003e*/ 	.short	(.L_29 - .L_28)
	.align		4
.L_28:
        /*0040*/ 	.word	index@(_ZN7cutlass13device_kernelINS_4gemm6kernel13GemmUniversalIN4cute5tupleIJiiiiEEENS1_10collective13CollectiveMmaINS1_35MainloopSm100TmaUmmaWarpSpecializedILi4ELi2ELi4ENS5_IJNS4_1CILi1EEESB_SB_EEEEENS5_IJNSA_ILi128EEESE_NSA_ILi32EEEEEEaNS5_IJlSB_lEEEaSH_NS4_8TiledMMAINS4_8MMA_AtomIJNS4_15SM100_MMA_S8_SSIaaiLi128ELi128ELNS4_4UMMA5MajorE0ELSM_0ELNSL_8SaturateE0EEEEEENS4_6LayoutISC_NS5_IJNSA_ILi0EEESR_SR_EEEEENS5_IJNS4_10UnderscoreESU_SU_EEEEENS4_13SM90_TMA_LOADENS4_14ComposedLayoutINS4_7SwizzleILi1ELi4ELi3EEENS4_18smem_ptr_flag_bitsILi8EEENSQ_INS5_IJNSA_ILi8EEESF_EEENS5_IJSF_SB_EEEEEEEvNS4_8identityESX_S17_vS18_EENS_8epilogue10collective18CollectiveEpilogueINS1A_23Sm100TmaWarpSpecializedILi2ELi2ELi64ELb0ELb0EEEJSG_NS5_IJNSQ_ISE_SB_EENSQ_INSA_ILi64EEESB_EEEEEaSH_aSH_NS1A_6fusion15FusionCallbacksIS1E_NS1J_17LinearCombinationIaiaiLNS_15FloatRoundStyleE2EEESG_S1I_JEEENS4_5SM1004TMEM4LOAD26SM100_TMEM_LOAD_32dp32b64xESX_NSY_INSZ_ILi2ELi4ELi3EEES12_NSQ_INS5_IJS13_S1G_EEENS5_IJS1G_SB_EEEEEEENS4_39AutoVectorizingCopyWithAssumedAlignmentILi128EEENS4_14SM90_TMA_STOREES1X_S1Z_S1Z_EEEvvEEEEvNT_6ParamsE)
        /*0044*/ 	.word	0x00000000
.L_29:


//--------------------- .nv.compat                --------------------------
	.section	.nv.compat,"",@"SHT_CUDA_COMPAT_INFO"
	.align	4
        /*0000*/ 	.byte	0x02, 0x09, 0x01, 0x00, 0x02, 0x02, 0x03, 0x00, 0x02, 0x05, 0x06, 0x00, 0x03, 0x07, 0x01, 0x01
        /*0010*/ 	.byte	0x02, 0x03, 0x01, 0x00, 0x02, 0x06, 0x01, 0x00, 0x04, 0x0b, 0x08, 0x00, 0x01, 0x00, 0x00, 0x00
        /*0020*/ 	.byte	0x00, 0x00, 0x00, 0x00


//--------------------- .nv.info._ZN7cutlass13device_kernelINS_4gemm6kernel13GemmUniversalIN4cute5tupleIJiiiiEEENS1_10collective13CollectiveMmaINS1_35MainloopSm100TmaUmmaWarpSpecializedILi4ELi2ELi4ENS5_IJNS4_1CILi1EEESB_SB_EEEEENS5_IJNSA_ILi128EEESE_NSA_ILi32EEEEEEaNS5_IJlSB_lEEEaSH_NS4_8TiledMMAINS4_8MMA_AtomIJNS4_15SM100_MMA_S8_SSIaaiLi128ELi128ELNS4_4UMMA5MajorE0ELSM_0ELNSL_8SaturateE0EEEEEENS4_6LayoutISC_NS5_IJNSA_ILi0EEESR_SR_EEEEENS5_IJNS4_10UnderscoreESU_SU_EEEEENS4_13SM90_TMA_LOADENS4_14ComposedLayoutINS4_7SwizzleILi1ELi4ELi3EEENS4_18smem_ptr_flag_bitsILi8EEENSQ_INS5_IJNSA_ILi8EEESF_EEENS5_IJSF_SB_EEEEEEEvNS4_8identityESX_S17_vS18_EENS_8epilogue10collective18CollectiveEpilogueINS1A_23Sm100TmaWarpSpecializedILi2ELi2ELi64ELb0ELb0EEEJSG_NS5_IJNSQ_ISE_SB_EENSQ_INSA_ILi64EEESB_EEEEEaSH_aSH_NS1A_6fusion15FusionCallbacksIS1E_NS1J_17LinearCombinationIaiaiLNS_15FloatRoundStyleE2EEESG_S1I_JEEENS4_5SM1004TMEM4LOAD26SM100_TMEM_LOAD_32dp32b64xESX_NSY_INSZ_ILi2ELi4ELi3EEES12_NSQ_INS5_IJS13_S1G_EEENS5_IJS1G_SB_EEEEEEENS4_39AutoVectorizingCopyWithAssumedAlignmentILi128EEENS4_14SM90_TMA_STOREES1X_S1Z_S1Z_EEEvvEEEEvNT_6ParamsE --------------------------
	.section	.nv.info._ZN7cutlass13device_kernelINS_4gemm6kernel13GemmUniversalIN4cute5tupleIJiiiiEEENS1_10collective13CollectiveMmaINS1_35MainloopSm100TmaUmmaWarpSpecializedILi4ELi2ELi4ENS5_IJNS4_1CILi1EEESB_SB_EEEEENS5_IJNSA_ILi128EEESE_NSA_ILi32EEEEEEaNS5_IJlSB_lEEEaSH_NS4_8TiledMMAINS4_8MMA_AtomIJNS4_15SM100_MMA_S8_SSIaaiLi128ELi128ELNS4_4UMMA5MajorE0ELSM_0ELNSL_8SaturateE0EEEEEENS4_6LayoutISC_NS5_IJNSA_ILi0EEESR_SR_EEEEENS5_IJNS4_10UnderscoreESU_SU_EEEEENS4_13SM90_TMA_LOADENS4_14ComposedLayoutINS4_7SwizzleILi1ELi4ELi3EEENS4_18smem_ptr_flag_bitsILi8EEENSQ_INS5_IJNSA_ILi8EEESF_EEENS5_IJSF_SB_EEEEEEEvNS4_8identityESX_S17_vS18_EENS_8epilogue10collective18CollectiveEpilogueINS1A_23Sm100TmaWarpSpecializedILi2ELi2ELi64ELb0ELb0EEEJSG_NS5_IJNSQ_ISE_SB_EENSQ_INSA_ILi64EEESB_EEEEEaSH_aSH_NS1A_6fusion15FusionCallbacksIS1E_NS1J_17LinearCombinationIaiaiLNS_15FloatRoundStyleE2EEESG_S1I_JEEENS4_5SM1004TMEM4LOAD26SM100_TMEM_LOAD_32dp32b64xESX_NSY_INSZ_ILi2ELi4ELi3EEES12_NSQ_INS5_IJS13_S1G_EEENS5_IJS1G_SB_EEEEEEENS4_39AutoVectorizingCopyWithAssumedAlignmentILi128EEENS4_14SM90_TMA_STOREES1X_S1Z_S1Z_EEEvvEEEEvNT_6ParamsE,"",@"SHT_CUDA_INFO"
	.sectionflags	@""
	.align	4


	//----- nvinfo : EIATTR_CUDA_API_VERSION
	.align		4
        /*0000*/ 	.byte	0x04, 0x37
        /*0002*/ 	.short	(.L_31 - .L_30)
.L_30:
        /*0004*/ 	.word	0x00000082


	//----- nvinfo : EIATTR_KPARAM_INFO
	.align		4
.L_31:
        /*0008*/ 	.byte	0x04, 0x17
        /*000a*/ 	.short	(.L_33 - .L_32)
.L_32:
        /*000c*/ 	.word	0x00000000
        /*0010*/ 	.short	0x0000
        /*0012*/ 	.short	0x0000
        /*0014*/ 	.byte	0x00, 0xf0, 0x01, 0x20


	//----- nvinfo : EIATTR_AT_ENTRY_FRAGMENTS
	.align		4
.L_33:
        /*0018*/ 	.byte	0x04, 0x4f
        /*001a*/ 	.short	(.L_35 - .L_34)


	//   ....[0]....
.L_34:
        /*001c*/ 	.word	0x00000006


	//----- nvinfo : EIATTR_RESERVED_SMEM_USED
	.align		4
.L_35:
        /*0020*/ 	.byte	0x01, 0x41
	.zero		2


	//----- nvinfo : EIATTR_SPARSE_MMA_MASK
	.align		4
        /*0024*/ 	.byte	0x03, 0x50
        /*0026*/ 	.short	0x0000


	//----- nvinfo : EIATTR_TCGEN05_1CTA_USED
	.align		4
        /*0028*/ 	.byte	0x01, 0x51
	.zero		2


	//----- nvinfo : EIATTR_MAXREG_COUNT
	.align		4
        /*002c*/ 	.byte	0x03, 0x1b
        /*002e*/ 	.short	0x00ff


	//----- nvinfo : EIATTR_NUM_BARRIERS
	.align		4
        /*0030*/ 	.byte	0x02, 0x4c
        /*0032*/ 	.byte	0x07
	.zero		1


	//----- nvinfo : EIATTR_EXTERNS
	.align		4
        /*0034*/ 	.byte	0x04, 0x0f
        /*0036*/ 	.short	(.L_37 - .L_36)


	//   ....[0]....
	.align		4
.L_36:
        /*0038*/ 	.word	index@(__assertfail)


	//----- nvinfo : EIATTR_MERCURY_ISA_VERSION
	.align		4
.L_37:
        /*003c*/ 	.byte	0x03, 0x5f
        /*003e*/ 	.short	0x0101


	//----- nvinfo : EIATTR_INT_WARP_WIDE_INSTR_OFFSETS
	.align		4
        /*0040*/ 	.byte	0x04, 0x31
        /*0042*/ 	.short	(.L_39 - .L_38)


	//   ....[0]....
.L_38:
        /*0044*/ 	.word	0x00001d90


	//   ....[1]....
        /*0048*/ 	.word	0x00003690


	//   ....[2]....
        /*004c*/ 	.word	0x000036b0


	//   ....[3]....
        /*0050*/ 	.word	0x000036e0


	//   ....[4]....
        /*0054*/ 	.word	0x00004010


	//   ....[5]....
        /*0058*/ 	.word	0x00004080


	//   ....[6]....
        /*005c*/ 	.word	0x00004260


	//   ....[7]....
        /*0060*/ 	.word	0x000043c0


	//----- nvinfo : EIATTR_COOP_GROUP_MASK_REGIDS
	.align		4
.L_39:
        /*0064*/ 	.byte	0x04, 0x29
        /*0066*/ 	.short	(.L_41 - .L_40)


	//   ....[0]....
.L_40:
        /*0068*/ 	.word	0xffffffff


	//   ....[1]....
        /*006c*/ 	.word	0xffffffff


	//   ....[2]....
        /*0070*/ 	.word	0xffffffff


	//   ....[3]....
        /*0074*/ 	.word	0xffffffff


	//   ....[4]....
        /*0078*/ 	.word	0xffffffff


	//   ....[5]....
        /*007c*/ 	.word	0xffffffff


	//   ....[6]....
        /*0080*/ 	.word	0xffffffff


	//   ....[7]....
        /*0084*/ 	.word	0xffffffff


	//   ....[8]....
        /*0088*/ 	.word	0xffffffff


	//   ....[9]....
        /*008c*/ 	.word	0xffffffff


	//   ....[10]....
        /*0090*/ 	.word	0xffffffff


	//   ....[11]....
        /*0094*/ 	.word	0xffffffff


	//   ....[12]....
        /*0098*/ 	.word	0xffffffff


	//----- nvinfo : EIATTR_COOP_GROUP_INSTR_OFFSETS
	.align		4
.L_41:
        /*009c*/ 	.byte	0x04, 0x28
        /*009e*/ 	.short	(.L_43 - .L_42)


	//   ....[0]....
.L_42:
        /*00a0*/ 	.word	0x00000090


	//   ....[1]....
        /*00a4*/ 	.word	0x000004d0


	//   ....[2]....
        /*00a8*/ 	.word	0x00000640


	//   ....[3]....
        /*00ac*/ 	.word	0x000007a0


	//   ....[4]....
        /*00b0*/ 	.word	0x000008a0


	//   ....[5]....
        /*00b4*/ 	.word	0x00000a10


	//   ....[6]....
        /*00b8*/ 	.word	0x00000bb0


	//   ....[7]....
        /*00bc*/ 	.word	0x00001c70


	//   ....[8]....
        /*00c0*/ 	.word	0x00002a50


	//   ....[9]....
        /*00c4*/ 	.word	0x00002c60


	//   ....[10]....
        /*00c8*/ 	.word	0x00002c90


	//   ....[11]....
        /*00cc*/ 	.word	0x00003570


	//   ....[12]....
        /*00d0*/ 	.word	0x000037a0


	//----- nvinfo : EIATTR_VRC_CTA_INIT_COUNT
	.align		4
.L_43:
        /*00d4*/ 	.byte	0x02, 0x4a
        /*00d6*/ 	.byte	0x80
	.zero		1


	//----- nvinfo : EIATTR_SYSCALL_OFFSETS
	.align		4
        /*00d8*/ 	.byte	0x04, 0x46
        /*00da*/ 	.short	(.L_45 - .L_44)


	//   ....[0]....
.L_44:
        /*00dc*/ 	.word	0x00004e00


	//   ....[1]....
        /*00e0*/ 	.word	0x00004f40


	//   ....[2]....
        /*00e4*/ 	.word	0x000057a0


	//   ....[3]....
        /*00e8*/ 	.word	0x00006da0


	//----- nvinfo : EIATTR_MBARRIER_INSTR_OFFSETS
	.align		4
.L_45:
        /*00ec*/ 	.byte	0x04, 0x39
        /*00ee*/ 	.short	(.L_47 - .L_46)


	//   ....[0]....
.L_46:
        /*00f0*/ 	.word	0x000005b0
        /*00f4*/ 	.word	0x000000ff
        /*00f8*/ 	.word	0x00000000
        /*00fc*/ 	.short	0x0100
        /*00fe*/ 	.byte	0x05
	.zero		1


	//   ....[1]....
        /*0100*/ 	.word	0x000005c0
        /*0104*/ 	.word	0x000000ff
        /*0108*/ 	.word	0x00000020
        /*010c*/ 	.short	0x0100
        /*010e*/ 	.byte	0x05
	.zero		1


	//   ....[2]....
        /*0110*/ 	.word	0x000005d0
        /*0114*/ 	.word	0x000000ff
        /*0118*/ 	.word	0x00000008
        /*011c*/ 	.short	0x0100
        /*011e*/ 	.byte	0x05
	.zero		1


	//   ....[3]....
        /*0120*/ 	.word	0x000005e0
        /*0124*/ 	.word	0x000000ff
        /*0128*/ 	.word	0x00000028
        /*012c*/ 	.short	0x0100
        /*012e*/ 	.byte	0x05
	.zero		1


	//   ....[4]....
        /*0130*/ 	.word	0x000005f0
        /*0134*/ 	.word	0x000000ff
        /*0138*/ 	.word	0x00000010
        /*013c*/ 	.short	0x0100
        /*013e*/ 	.byte	0x05
	.zero		1


	//   ....[5]....
        /*0140*/ 	.word	0x00000600
        /*0144*/ 	.word	0x000000ff
        /*0148*/ 	.word	0x00000030
        /*014c*/ 	.short	0x0100
        /*014e*/ 	.byte	0x05
	.zero		1


	//   ....[6]....
        /*0150*/ 	.word	0x00000610
        /*0154*/ 	.word	0x000000ff
        /*0158*/ 	.word	0x00000018
        /*015c*/ 	.short	0x0100
        /*015e*/ 	.byte	0x05
	.zero		1


	//   ....[7]....
        /*0160*/ 	.word	0x00000620
        /*0164*/ 	.word	0x000000ff
        /*0168*/ 	.word	0x00000038
        /*016c*/ 	.short	0x0100
        /*016e*/ 	.byte	0x05
	.zero		1


	//   ....[8]....
        /*0170*/ 	.word	0x00000750
        /*0174*/ 	.word	0x000000ff
        /*0178*/ 	.word	0x00000040
        /*017c*/ 	.short	0x0100
        /*017e*/ 	.byte	0x07
	.zero		1


	//   ....[9]....
        /*0180*/ 	.word	0x00000760
        /*0184*/ 	.word	0x000000ff
        /*0188*/ 	.word	0x00000050
        /*018c*/ 	.short	0x0100
        /*018e*/ 	.byte	0x07
	.zero		1


	//   ....[10]....
        /*0190*/ 	.word	0x00000770
        /*0194*/ 	.word	0x000000ff
        /*0198*/ 	.word	0x00000048
        /*019c*/ 	.short	0x0100
        /*019e*/ 	.byte	0x07
	.zero		1


	//   ....[11]....
        /*01a0*/ 	.word	0x00000780
        /*01a4*/ 	.word	0x000000ff
        /*01a8*/ 	.word	0x00000058
        /*01ac*/ 	.short	0x0100
        /*01ae*/ 	.byte	0x07
	.zero		1


	//   ....[12]....
        /*01b0*/ 	.word	0x00000870
        /*01b4*/ 	.word	0x000000ff
        /*01b8*/ 	.word	0x00000060
        /*01bc*/ 	.short	0x0100
        /*01be*/ 	.byte	0x05
	.zero		1


	//   ....[13]....
        /*01c0*/ 	.word	0x00000880
        /*01c4*/ 	.word	0x000000ff
        /*01c8*/ 	.word	0x00000068
        /*01cc*/ 	.short	0x0100
        /*01ce*/ 	.byte	0x05
	.zero		1


	//   ....[14]....
        /*01d0*/ 	.word	0x000009c0
        /*01d4*/ 	.word	0x000000ff
        /*01d8*/ 	.word	0x00000070
        /*01dc*/ 	.short	0x0100
        /*01de*/ 	.byte	0x05
	.zero		1


	//   ....[15]....
        /*01e0*/ 	.word	0x000009d0
        /*01e4*/ 	.word	0x000000ff
        /*01e8*/ 	.word	0x00000080
        /*01ec*/ 	.short	0x0100
        /*01ee*/ 	.byte	0x05
	.zero		1


	//   ....[16]....
        /*01f0*/ 	.word	0x000009e0
        /*01f4*/ 	.word	0x000000ff
        /*01f8*/ 	.word	0x00000078
        /*01fc*/ 	.short	0x0100
        /*01fe*/ 	.byte	0x05
	.zero		1


	//   ....[17]....
        /*0200*/ 	.word	0x000009f0
        /*0204*/ 	.word	0x000000ff
        /*0208*/ 	.word	0x00000088
        /*020c*/ 	.short	0x0100
        /*020e*/ 	.byte	0x05
	.zero		1


	//   ....[18]....
        /*0210*/ 	.word	0x00000b20
        /*0214*/ 	.word	0x000000ff
        /*0218*/ 	.word	0x00000090
        /*021c*/ 	.short	0x0100
        /*021e*/ 	.byte	0x07
	.zero		1


	//   ....[19]....
        /*0220*/ 	.word	0x00000b30
        /*0224*/ 	.word	0x000000ff
        /*0228*/ 	.word	0x000000b0
        /*022c*/ 	.short	0x0100
        /*022e*/ 	.byte	0x07
	.zero		1


	//   ....[20]....
        /*0230*/ 	.word	0x00000b40
        /*0234*/ 	.word	0x000000ff
        /*0238*/ 	.word	0x00000098
        /*023c*/ 	.short	0x0100
        /*023e*/ 	.byte	0x07
	.zero		1


	//   ....[21]....
        /*0240*/ 	.word	0x00000b50
        /*0244*/ 	.word	0x000000ff
        /*0248*/ 	.word	0x000000b8
        /*024c*/ 	.short	0x0100
        /*024e*/ 	.byte	0x07
	.zero		1


	//   ....[22]....
        /*0250*/ 	.word	0x00000b60
        /*0254*/ 	.word	0x000000ff
        /*0258*/ 	.word	0x000000a0
        /*025c*/ 	.short	0x0100
        /*025e*/ 	.byte	0x07
	.zero		1


	//   ....[23]....
        /*0260*/ 	.word	0x00000b70
        /*0264*/ 	.word	0x000000ff
        /*0268*/ 	.word	0x000000c0
        /*026c*/ 	.short	0x0100
        /*026e*/ 	.byte	0x07
	.zero		1


	//   ....[24]....
        /*0270*/ 	.word	0x00000b80
        /*0274*/ 	.word	0x000000ff
        /*0278*/ 	.word	0x000000a8
        /*027c*/ 	.short	0x0100
        /*027e*/ 	.byte	0x07
	.zero		1


	//   ....[25]....
        /*0280*/ 	.word	0x00000b90
        /*0284*/ 	.word	0x000000ff
        /*0288*/ 	.word	0x000000c8
        /*028c*/ 	.short	0x0100
        /*028e*/ 	.byte	0x07
	.zero		1


	//   ....[26]....
        /*0290*/ 	.word	0x00000c80
        /*0294*/ 	.word	0x000000ff
        /*0298*/ 	.word	0x000000d0
        /*029c*/ 	.short	0x0100
        /*029e*/ 	.byte	0x05
	.zero		1


	//   ....[27]....
        /*02a0*/ 	.word	0x00000c90
        /*02a4*/ 	.word	0x000000ff
        /*02a8*/ 	.word	0x000000e0
        /*02ac*/ 	.short	0x0100
        /*02ae*/ 	.byte	0x05
	.zero		1


	//   ....[28]....
        /*02b0*/ 	.word	0x00000ca0
        /*02b4*/ 	.word	0x000000ff
        /*02b8*/ 	.word	0x000000d8
        /*02bc*/ 	.short	0x0100
        /*02be*/ 	.byte	0x05
	.zero		1


	//   ....[29]....
        /*02c0*/ 	.word	0x00000cb0
        /*02c4*/ 	.word	0x000000ff
        /*02c8*/ 	.word	0x000000e8
        /*02cc*/ 	.short	0x0100
        /*02ce*/ 	.byte	0x05
	.zero		1


	//   ....[30]....
        /*02d0*/ 	.word	0x00001590
        /*02d4*/ 	.word	0x00000003
        /*02d8*/ 	.word	0x000000e0
        /*02dc*/ 	.short	0x010a
        /*02de*/ 	.byte	0xff
	.zero		1


	//   ....[31]....
        /*02e0*/ 	.word	0x000015c0
        /*02e4*/ 	.word	0x00000003
        /*02e8*/ 	.word	0x000000d0
        /*02ec*/ 	.short	0x0101
        /*02ee*/ 	.byte	0xff
	.zero		1


	//   ....[32]....
        /*02f0*/ 	.word	0x00001690
        /*02f4*/ 	.word	0x000000ff
        /*02f8*/ 	.word	0x00000020
        /*02fc*/ 	.short	0x010a
        /*02fe*/ 	.byte	0x08
	.zero		1


	//   ....[33]....
        /*0300*/ 	.word	0x00001730
        /*0304*/ 	.word	0x000000ff
        /*0308*/ 	.word	0x00000020
        /*030c*/ 	.short	0x010a
        /*030e*/ 	.byte	0x21
	.zero		1


	//   ....[34]....
        /*0310*/ 	.word	0x00001890
        /*0314*/ 	.word	0x000000ff
        /*0318*/ 	.word	0x00000020
        /*031c*/ 	.short	0x010a
        /*031e*/ 	.byte	0x08
	.zero		1


	//   ....[35]....
        /*0320*/ 	.word	0x00001980
        /*0324*/ 	.word	0x000000ff
        /*0328*/ 	.word	0x00000068
        /*032c*/ 	.short	0x0101
        /*032e*/ 	.byte	0x04
	.zero		1


	//   ....[36]....
        /*0330*/ 	.word	0x000019a0
        /*0334*/ 	.word	0x000000ff
        /*0338*/ 	.word	0x00000020
        /*033c*/ 	.short	0x010a
        /*033e*/ 	.byte	0x08
	.zero		1


	//   ....[37]....
        /*0340*/ 	.word	0x00001a20
        /*0344*/ 	.word	0x000000ff
        /*0348*/ 	.word	0x00000020
        /*034c*/ 	.short	0x010a
        /*034e*/ 	.byte	0x11
	.zero		1


	//   ....[38]....
        /*0350*/ 	.word	0x00001b80
        /*0354*/ 	.word	0x000000ff
        /*0358*/ 	.word	0x00000020
        /*035c*/ 	.short	0x010a
        /*035e*/ 	.byte	0x08
	.zero		1


	//   ....[39]....
        /*0360*/ 	.word	0x00001ca0
        /*0364*/ 	.word	0x00000002
        /*0368*/ 	.word	0x00000070
        /*036c*/ 	.short	0x010a
        /*036e*/ 	.byte	0xff
	.zero		1


	//   ....[40]....
        /*0370*/ 	.word	0x00001d60
        /*0374*/ 	.word	0x00000002
        /*0378*/ 	.word	0x00000000
        /*037c*/ 	.short	0x0101
        /*037e*/ 	.byte	0xff
	.zero		1


	//   ....[41]....
        /*0380*/ 	.word	0x000022c0
        /*0384*/ 	.word	0x000000ff
        /*0388*/ 	.word	0x00000000
        /*038c*/ 	.short	0x010a
        /*038e*/ 	.byte	0x05
	.zero		1


	//   ....[42]....
        /*0390*/ 	.word	0x00002350
        /*0394*/ 	.word	0x000000ff
        /*0398*/ 	.word	0x00000000
        /*039c*/ 	.short	0x010a
        /*039e*/ 	.byte	0x05
	.zero		1


	//   ....[43]....
        /*03a0*/ 	.word	0x000023e0
        /*03a4*/ 	.word	0x000000ff
        /*03a8*/ 	.word	0x00000000
        /*03ac*/ 	.short	0x010a
        /*03ae*/ 	.byte	0x05
	.zero		1


	//   ....[44]....
        /*03b0*/ 	.word	0x00002480
        /*03b4*/ 	.word	0x00000000
        /*03b8*/ 	.word	0x00000000
        /*03bc*/ 	.short	0x010a
        /*03be*/ 	.byte	0xff
	.zero		1


	//   ....[45]....
        /*03c0*/ 	.word	0x000025a0
        /*03c4*/ 	.word	0x00000000
        /*03c8*/ 	.word	0x000000d0
        /*03cc*/ 	.short	0x010a
        /*03ce*/ 	.byte	0xff
	.zero		1


	//   ....[46]....
        /*03d0*/ 	.word	0x00002600
        /*03d4*/ 	.word	0x00000004
        /*03d8*/ 	.word	0x00000000
        /*03dc*/ 	.short	0x0101
        /*03de*/ 	.byte	0xff
	.zero		1


	//   ....[47]....
        /*03e0*/ 	.word	0x00002620
        /*03e4*/ 	.word	0x000000ff
        /*03e8*/ 	.word	0x00000080
        /*03ec*/ 	.short	0x010a
        /*03ee*/ 	.byte	0x05
	.zero		1


	//   ....[48]....
        /*03f0*/ 	.word	0x00002740
        /*03f4*/ 	.word	0x00000000
        /*03f8*/ 	.word	0x00000070
        /*03fc*/ 	.short	0x010a
        /*03fe*/ 	.byte	0xff
	.zero		1


	//   ....[49]....
        /*0400*/ 	.word	0x00002850
        /*0404*/ 	.word	0x00000000
        /*0408*/ 	.word	0x00000000
        /*040c*/ 	.short	0x0101
        /*040e*/ 	.byte	0xff
	.zero		1


	//   ....[50]....
        /*0410*/ 	.word	0x000028e0
        /*0414*/ 	.word	0x000000ff
        /*0418*/ 	.word	0x00000080
        /*041c*/ 	.short	0x0106
        /*041e*/ 	.byte	0x05
	.zero		1


	//   ....[51]....
        /*0420*/ 	.word	0x00002900
        /*0424*/ 	.word	0x000000ff
        /*0428*/ 	.word	0x00000080
        /*042c*/ 	.short	0x010a
        /*042e*/ 	.byte	0x05
	.zero		1


	//   ....[52]....
        /*0430*/ 	.word	0x00002990
        /*0434*/ 	.word	0x000000ff
        /*0438*/ 	.word	0x00000080
        /*043c*/ 	.short	0x0106
        /*043e*/ 	.byte	0x04
	.zero		1


	//   ....[53]....
        /*0440*/ 	.word	0x000029d0
        /*0444*/ 	.word	0x00000000
        /*0448*/ 	.word	0x00000080
        /*044c*/ 	.short	0x010a
        /*044e*/ 	.byte	0xff
	.zero		1


	//   ....[54]....
        /*0450*/ 	.word	0x00002eb0
        /*0454*/ 	.word	0x00000000
        /*0458*/ 	.word	0x00000070
        /*045c*/ 	.short	0x010a
        /*045e*/ 	.byte	0xff
	.zero		1


	//   ....[55]....
        /*0460*/ 	.word	0x00002fb0
        /*0464*/ 	.word	0x00000003
        /*0468*/ 	.word	0x00000000
        /*046c*/ 	.short	0x0101
        /*046e*/ 	.byte	0xff
	.zero		1


	//   ....[56]....
        /*0470*/ 	.word	0x00002fc0
        /*0474*/ 	.word	0x000000ff
        /*0478*/ 	.word	0x00000000
        /*047c*/ 	.short	0x010a
        /*047e*/ 	.byte	0x04
	.zero		1


	//   ....[57]....
        /*0480*/ 	.word	0x00002fe0
        /*0484*/ 	.word	0x000000ff
        /*0488*/ 	.word	0x000000b0
        /*048c*/ 	.short	0x010a
        /*048e*/ 	.byte	0x09
	.zero		1


	//   ....[58]....
        /*0490*/ 	.word	0x000030c0
        /*0494*/ 	.word	0x000000ff
        /*0498*/ 	.word	0x00000000
        /*049c*/ 	.short	0x010a
        /*049e*/ 	.byte	0x07
	.zero		1


	//   ....[59]....
        /*04a0*/ 	.word	0x000031f0
        /*04a4*/ 	.word	0x000000ff
        /*04a8*/ 	.word	0x00000000
        /*04ac*/ 	.short	0x010a
        /*04ae*/ 	.byte	0x04
	.zero		1


	//   ....[60]....
        /*04b0*/ 	.word	0x000033a0
        /*04b4*/ 	.word	0x000000ff
        /*04b8*/ 	.word	0x00000000
        /*04bc*/ 	.short	0x010a
        /*04be*/ 	.byte	0x05
	.zero		1


	//   ....[61]....
        /*04c0*/ 	.word	0x00003430
        /*04c4*/ 	.word	0x000000ff
        /*04c8*/ 	.word	0x00000000
        /*04cc*/ 	.short	0x010a
        /*04ce*/ 	.byte	0x05
	.zero		1


	//   ....[62]....
        /*04d0*/ 	.word	0x000034c0
        /*04d4*/ 	.word	0x000000ff
        /*04d8*/ 	.word	0x00000000
        /*04dc*/ 	.short	0x010a
        /*04de*/ 	.byte	0x05
	.zero		1


	//   ....[63]....
        /*04e0*/ 	.word	0x00003550
        /*04e4*/ 	.word	0x000000ff
        /*04e8*/ 	.word	0x00000000
        /*04ec*/ 	.short	0x010a
        /*04ee*/ 	.byte	0x07
	.zero		1


	//   ....[64]....
        /*04f0*/ 	.word	0x000039b0
        /*04f4*/ 	.word	0x00000000
        /*04f8*/ 	.word	0x00000070
        /*04fc*/ 	.short	0x010a
        /*04fe*/ 	.byte	0xff
	.zero		1


	//   ....[65]....
        /*0500*/ 	.word	0x00003a70
        /*0504*/ 	.word	0x00000000
        /*0508*/ 	.word	0x00000000
        /*050c*/ 	.short	0x0101
        /*050e*/ 	.byte	0xff
	.zero		1


	//   ....[66]....
        /*0510*/ 	.word	0x00003d90
        /*0514*/ 	.word	0x000000ff
        /*0518*/ 	.word	0x00000068
        /*051c*/ 	.short	0x010a
        /*051e*/ 	.byte	0x07
	.zero		1


	//   ....[67]....
        /*0520*/ 	.word	0x00003f80
        /*0524*/ 	.word	0x000000ff
        /*0528*/ 	.word	0x00000050
        /*052c*/ 	.short	0x010a
        /*052e*/ 	.byte	0x07
	.zero		1


	//   ....[68]....
        /*0530*/ 	.word	0x00004150
        /*0534*/ 	.word	0x000000ff
        /*0538*/ 	.word	0x00000040
        /*053c*/ 	.short	0x010b
        /*053e*/ 	.byte	0x07
	.zero		1


	//   ....[69]....
        /*0540*/ 	.word	0x000041c0
        /*0544*/ 	.word	0x000000ff
        /*0548*/ 	.word	0x00000000
        /*054c*/ 	.short	0x0101
        /*054e*/ 	.byte	0x08
	.zero		1


	//   ....[70]....
        /*0550*/ 	.word	0x000041f0
        /*0554*/ 	.word	0x000000ff
        /*0558*/ 	.word	0x00000058
        /*055c*/ 	.short	0x010a
        /*055e*/ 	.byte	0x07
	.zero		1


	//   ....[71]....
        /*0560*/ 	.word	0x00004400
        /*0564*/ 	.word	0x000000ff
        /*0568*/ 	.word	0x00000048
        /*056c*/ 	.short	0x010b
        /*056e*/ 	.byte	0x07
	.zero		1


	//   ....[72]....
        /*0570*/ 	.word	0x00004420
        /*0574*/ 	.word	0x000000ff
        /*0578*/ 	.word	0x00000000
        /*057c*/ 	.short	0x0101
        /*057e*/ 	.byte	0x0d
	.zero		1


	//   ....[73]....
        /*0580*/ 	.word	0x00004450
        /*0584*/ 	.word	0x000000ff
        /*0588*/ 	.word	0x00000050
        /*058c*/ 	.short	0x010a
        /*058e*/ 	.byte	0x07
	.zero		1


	//   ....[74]....
        /*0590*/ 	.word	0x00004490
        /*0594*/ 	.word	0x00000000
        /*0598*/ 	.word	0x00000058
        /*059c*/ 	.short	0x010a
        /*059e*/ 	.byte	0xff
	.zero		1


	//   ....[75]....
        /*05a0*/ 	.word	0x000047d0
        /*05a4*/ 	.word	0x00000000
        /*05a8*/ 	.word	0x00000070
        /*05ac*/ 	.short	0x010a
        /*05ae*/ 	.byte	0xff
	.zero		1


	//   ....[76]....
        /*05b0*/ 	.word	0x000048e0
        /*05b4*/ 	.word	0x00000000
        /*05b8*/ 	.word	0x00000000
        /*05bc*/ 	.short	0x0101
        /*05be*/ 	.byte	0xff
	.zero		1


	//   ....[77]....
        /*05c0*/ 	.word	0x00005340
        /*05c4*/ 	.word	0x00000003
        /*05c8*/ 	.word	0x00000040
        /*05cc*/ 	.short	0x010a
        /*05ce*/ 	.byte	0xff
	.zero		1


	//   ....[78]....
        /*05d0*/ 	.word	0x00005380
        /*05d4*/ 	.word	0x00000074
        /*05d8*/ 	.word	0x00000090
        /*05dc*/ 	.short	0x010a
        /*05de*/ 	.byte	0xff
	.zero		1


	//   ....[79]....
        /*05e0*/ 	.word	0x000054c0
        /*05e4*/ 	.word	0x00000003
        /*05e8*/ 	.word	0x00000040
        /*05ec*/ 	.short	0x010a
        /*05ee*/ 	.byte	0xff
	.zero		1


	//   ....[80]....
        /*05f0*/ 	.word	0x00005600
        /*05f4*/ 	.word	0x00000000
        /*05f8*/ 	.word	0x00000000
        /*05fc*/ 	.short	0x0101
        /*05fe*/ 	.byte	0xff
	.zero		1


	//   ....[81]....
        /*0600*/ 	.word	0x00005680
        /*0604*/ 	.word	0x00000074
        /*0608*/ 	.word	0x00000090
        /*060c*/ 	.short	0x010a
        /*060e*/ 	.byte	0xff
	.zero		1


	//   ....[82]....
        /*0610*/ 	.word	0x00006a10
        /*0614*/ 	.word	0x0000007d
        /*0618*/ 	.word	0x00000040
        /*061c*/ 	.short	0x010a
        /*061e*/ 	.byte	0xff
	.zero		1


	//   ....[83]....
        /*0620*/ 	.word	0x00006ae0
        /*0624*/ 	.word	0x0000007d
        /*0628*/ 	.word	0x00000040
        /*062c*/ 	.short	0x010a
        /*062e*/ 	.byte	0xff
	.zero		1


	//   ....[84]....
        /*0630*/ 	.word	0x00006c20
        /*0634*/ 	.word	0x00000000
        /*0638*/ 	.word	0x00000000
        /*063c*/ 	.short	0x0101
        /*063e*/ 	.byte	0xff
	.zero		1


	//   ....[85]....
        /*0640*/ 	.word	0x00007060
        /*0644*/ 	.word	0x000000ff
        /*0648*/ 	.word	0x00000000
        /*064c*/ 	.short	0x0101
        /*064e*/ 	.byte	0x05
	.zero		1


	//   ....[86]....
        /*0650*/ 	.word	0x000081a0
        /*0654*/ 	.word	0x00000003
        /*0658*/ 	.word	0x000000e0
        /*065c*/ 	.short	0x010a
        /*065e*/ 	.byte	0xff
	.zero		1


	//   ....[87]....
        /*0660*/ 	.word	0x00008200
        /*0664*/ 	.word	0x00000002
        /*0668*/ 	.word	0x00000020
        /*066c*/ 	.short	0x010a
        /*066e*/ 	.byte	0xff
	.zero		1


	//   ....[88]....
        /*0670*/ 	.word	0x00008260
        /*0674*/ 	.word	0x00000002
        /*0678*/ 	.word	0x00000020
        /*067c*/ 	.short	0x010a
        /*067e*/ 	.byte	0xff
	.zero		1


	//   ....[89]....
        /*0680*/ 	.word	0x000082b0
        /*0684*/ 	.word	0x00000002
        /*0688*/ 	.word	0x00000070
        /*068c*/ 	.short	0x010a
        /*068e*/ 	.byte	0xff
	.zero		1


	//   ....[90]....
        /*0690*/ 	.word	0x00008310
        /*0694*/ 	.word	0x00000000
        /*0698*/ 	.word	0x00000000
        /*069c*/ 	.short	0x010a
        /*069e*/ 	.byte	0xff
	.zero		1


	//   ....[91]....
        /*06a0*/ 	.word	0x00008370
        /*06a4*/ 	.word	0x00000000
        /*06a8*/ 	.word	0x00000000
        /*06ac*/ 	.short	0x010a
        /*06ae*/ 	.byte	0xff
	.zero		1


	//   ....[92]....
        /*06b0*/ 	.word	0x000083d0
        /*06b4*/ 	.word	0x00000000
        /*06b8*/ 	.word	0x00000000
        /*06bc*/ 	.short	0x010a
        /*06be*/ 	.byte	0xff
	.zero		1


	//   ....[93]....
        /*06c0*/ 	.word	0x00008420
        /*06c4*/ 	.word	0x00000000
        /*06c8*/ 	.word	0x000000d0
        /*06cc*/ 	.short	0x010a
        /*06ce*/ 	.byte	0xff
	.zero		1


	//   ....[94]....
        /*06d0*/ 	.word	0x00008480
        /*06d4*/ 	.word	0x00000000
        /*06d8*/ 	.word	0x00000080
        /*06dc*/ 	.short	0x010a
        /*06de*/ 	.byte	0xff
	.zero		1


	//   ....[95]....
        /*06e0*/ 	.word	0x000084d0
        /*06e4*/ 	.word	0x00000000
        /*06e8*/ 	.word	0x00000070
        /*06ec*/ 	.short	0x010a
        /*06ee*/ 	.byte	0xff
	.zero		1


	//   ....[96]....
        /*06f0*/ 	.word	0x00008530
        /*06f4*/ 	.word	0x00000000
        /*06f8*/ 	.word	0x00000080
        /*06fc*/ 	.short	0x010a
        /*06fe*/ 	.byte	0xff
	.zero		1


	//   ....[97]....
        /*0700*/ 	.word	0x00008580
        /*0704*/ 	.word	0x00000000
        /*0708*/ 	.word	0x00000070
        /*070c*/ 	.short	0x010a
        /*070e*/ 	.byte	0xff
	.zero		1


	//   ....[98]....
        /*0710*/ 	.word	0x000085e0
        /*0714*/ 	.word	0x00000003
        /*0718*/ 	.word	0x000000b0
        /*071c*/ 	.short	0x010a
        /*071e*/ 	.byte	0xff
	.zero		1


	//   ....[99]....
        /*0720*/ 	.word	0x00008640
        /*0724*/ 	.word	0x00000000
        /*0728*/ 	.word	0x00000000
        /*072c*/ 	.short	0x010a
        /*072e*/ 	.byte	0xff
	.zero		1


	//   ....[100]....
        /*0730*/ 	.word	0x000086a0
        /*0734*/ 	.word	0x00000000
        /*0738*/ 	.word	0x00000000
        /*073c*/ 	.short	0x010a
        /*073e*/ 	.byte	0xff
	.zero		1


	//   ....[101]....
        /*0740*/ 	.word	0x00008700
        /*0744*/ 	.word	0x00000000
        /*0748*/ 	.word	0x00000000
        /*074c*/ 	.short	0x010a
        /*074e*/ 	.byte	0xff
	.zero		1


	//   ....[102]....
        /*0750*/ 	.word	0x00008760
        /*0754*/ 	.word	0x00000000
        /*0758*/ 	.word	0x00000000
        /*075c*/ 	.short	0x010a
        /*075e*/ 	.byte	0xff
	.zero		1


	//   ....[103]....
        /*0760*/ 	.word	0x000087c0
        /*0764*/ 	.word	0x00000000
        /*0768*/ 	.word	0x00000000
        /*076c*/ 	.short	0x010a
        /*076e*/ 	.byte	0xff
	.zero		1


	//   ....[104]....
        /*0770*/ 	.word	0x00008810
        /*0774*/ 	.word	0x00000000
        /*0778*/ 	.word	0x00000070
        /*077c*/ 	.short	0x010a
        /*077e*/ 	.byte	0xff
	.zero		1


	//   ....[105]....
        /*0780*/ 	.word	0x00008870
        /*0784*/ 	.word	0x00000000
        /*0788*/ 	.word	0x00000068
        /*078c*/ 	.short	0x010a
        /*078e*/ 	.byte	0xff
	.zero		1


	//   ....[106]....
        /*0790*/ 	.word	0x000088d0
        /*0794*/ 	.word	0x00000003
        /*0798*/ 	.word	0x00000050
        /*079c*/ 	.short	0x010a
        /*079e*/ 	.byte	0xff
	.zero		1


	//   ....[107]....
        /*07a0*/ 	.word	0x00008930
        /*07a4*/ 	.word	0x00000003
        /*07a8*/ 	.word	0x00000058
        /*07ac*/ 	.short	0x010a
        /*07ae*/ 	.byte	0xff
	.zero		1


	//   ....[108]....
        /*07b0*/ 	.word	0x00008990
        /*07b4*/ 	.word	0x00000000
        /*07b8*/ 	.word	0x00000050
        /*07bc*/ 	.short	0x010a
        /*07be*/ 	.byte	0xff
	.zero		1


	//   ....[109]....
        /*07c0*/ 	.word	0x000089e0
        /*07c4*/ 	.word	0x00000000
        /*07c8*/ 	.word	0x00000070
        /*07cc*/ 	.short	0x010a
        /*07ce*/ 	.byte	0xff
	.zero		1


	//   ....[110]....
        /*07d0*/ 	.word	0x00008a30
        /*07d4*/ 	.word	0x00000003
        /*07d8*/ 	.word	0x00000040
        /*07dc*/ 	.short	0x010a
        /*07de*/ 	.byte	0xff
	.zero		1


	//   ....[111]....
        /*07e0*/ 	.word	0x00008a80
        /*07e4*/ 	.word	0x00000074
        /*07e8*/ 	.word	0x00000090
        /*07ec*/ 	.short	0x010a
        /*07ee*/ 	.byte	0xff
	.zero		1


	//   ....[112]....
        /*07f0*/ 	.word	0x00008ad0
        /*07f4*/ 	.word	0x0000007d
        /*07f8*/ 	.word	0x00000040
        /*07fc*/ 	.short	0x010a
        /*07fe*/ 	.byte	0xff
	.zero		1


	//----- nvinfo : EIATTR_NUM_MBARRIERS
	.align		4
.L_47:
        /*0800*/ 	.byte	0x03, 0x38
        /*0802*/ 	.short	0x001e


	//----- nvinfo : EIATTR_EXIT_INSTR_OFFSETS
	.align		4
        /*0804*/ 	.byte	0x04, 0x1c
        /*0806*/ 	.short	(.L_49 - .L_48)


	//   ....[0]....
.L_48:
        /*0808*/ 	.word	0x000024b0


	//   ....[1]....
        /*080c*/ 	.word	0x000029a0


	//   ....[2]....
        /*0810*/ 	.word	0x00002a00


	//   ....[3]....
        /*0814*/ 	.word	0x000037b0


	//   ....[4]....
        /*0818*/ 	.word	0x000044c0


	//   ....[5]....
        /*081c*/ 	.word	0x00004500


	//   ....[6]....
        /*0820*/ 	.word	0x00008190


	//----- nvinfo : EIATTR_MAX_THREADS
	.align		4
.L_49:
        /*0824*/ 	.byte	0x04, 0x05
        /*0826*/ 	.short	(.L_51 - .L_50)
.L_50:
        /*0828*/ 	.word	0x00000100
        /*082c*/ 	.word	0x00000001
        /*0830*/ 	.word	0x00000001


	//----- nvinfo : EIATTR_CRS_STACK_SIZE
	.align		4
.L_51:
        /*0834*/ 	.byte	0x04, 0x1e
        /*0836*/ 	.short	(.L_53 - .L_52)
.L_52:
        /*0838*/ 	.word	0x00000000


	//----- nvinfo : EIATTR_CBANK_PARAM_SIZE
	.align		4
.L_53:
        /*083c*/ 	.byte	0x03, 0x19
        /*083e*/ 	.short	0x0800


	//----- nvinfo : EIATTR_PARAM_CBANK
	.align		4
        /*0840*/ 	.byte	0x04, 0x0a
        /*0842*/ 	.short	(.L_55 - .L_54)
	.align		4
.L_54:
        /*0844*/ 	.word	index@(.nv.constant0._ZN7cutlass13device_kernelINS_4gemm6kernel13GemmUniversalIN4cute5tupleIJiiiiEEENS1_10collective13CollectiveMmaINS1_35MainloopSm100TmaUmmaWarpSpecializedILi4ELi2ELi4ENS5_IJNS4_1CILi1EEESB_SB_EEEEENS5_IJNSA_ILi128EEESE_NSA_ILi32EEEEEEaNS5_IJlSB_lEEEaSH_NS4_8TiledMMAINS4_8MMA_AtomIJNS4_15SM100_MMA_S8_SSIaaiLi128ELi128ELNS4_4UMMA5MajorE0ELSM_0ELNSL_8SaturateE0EEEEEENS4_6LayoutISC_NS5_IJNSA_ILi0EEESR_SR_EEEEENS5_IJNS4_10UnderscoreESU_SU_EEEEENS4_13SM90_TMA_LOADENS4_14ComposedLayoutINS4_7SwizzleILi1ELi4ELi3EEENS4_18smem_ptr_flag_bitsILi8EEENSQ_INS5_IJNSA_ILi8EEESF_EEENS5_IJSF_SB_EEEEEEEvNS4_8identityESX_S17_vS18_EENS_8epilogue10collective18CollectiveEpilogueINS1A_23Sm100TmaWarpSpecializedILi2ELi2ELi64ELb0ELb0EEEJSG_NS5_IJNSQ_ISE_SB_EENSQ_INSA_ILi64EEESB_EEEEEaSH_aSH_NS1A_6fusion15FusionCallbacksIS1E_NS1J_17LinearCombinationIaiaiLNS_15FloatRoundStyleE2EEESG_S1I_JEEENS4_5SM1004TMEM4LOAD26SM100_TMEM_LOAD_32dp32b64xESX_NSY_INSZ_ILi2ELi4ELi3EEES12_NSQ_INS5_IJS13_S1G_EEENS5_IJS1G_SB_EEEEEEENS4_39AutoVectorizingCopyWithAssumedAlignmentILi128EEENS4_14SM90_TMA_STOREES1X_S1Z_S1Z_EEEvvEEEEvNT_6ParamsE)
        /*0848*/ 	.short	0x0380
        /*084a*/ 	.short	0x0800


	//----- nvinfo : EIATTR_SW_WAR
	.align		4
.L_55:
        /*084c*/ 	.byte	0x04, 0x36
        /*084e*/ 	.short	(.L_57 - .L_56)
.L_56:
        /*0850*/ 	.word	0x00000008
.L_57:


//--------------------- .nv.callgraph             --------------------------
	.section	.nv.callgraph,"",@"SHT_CUDA_CALLGRAPH"
	.align	4
	.sectionentsize	8
	.align		4
        /*0000*/ 	.word	0x00000000
	.align		4
        /*0004*/ 	.word	0xffffffff
	.align		4
        /*0008*/ 	.word	index@(_ZN7cutlass13device_kernelINS_4gemm6kernel13GemmUniversalIN4cute5tupleIJiiiiEEENS1_10collective13CollectiveMmaINS1_35MainloopSm100TmaUmmaWarpSpecializedILi4ELi2ELi4ENS5_IJNS4_1CILi1EEESB_SB_EEEEENS5_IJNSA_ILi128EEESE_NSA_ILi32EEEEEEaNS5_IJlSB_lEEEaSH_NS4_8TiledMMAINS4_8MMA_AtomIJNS4_15SM100_MMA_S8_SSIaaiLi128ELi128ELNS4_4UMMA5MajorE0ELSM_0ELNSL_8SaturateE0EEEEEENS4_6LayoutISC_NS5_IJNSA_ILi0EEESR_SR_EEEEENS5_IJNS4_10UnderscoreESU_SU_EEEEENS4_13SM90_TMA_LOADENS4_14ComposedLayoutINS4_7SwizzleILi1ELi4ELi3EEENS4_18smem_ptr_flag_bitsILi8EEENSQ_INS5_IJNSA_ILi8EEESF_EEENS5_IJSF_SB_EEEEEEEvNS4_8identityESX_S17_vS18_EENS_8epilogue10collective18CollectiveEpilogueINS1A_23Sm100TmaWarpSpecializedILi2ELi2ELi64ELb0ELb0EEEJSG_NS5_IJNSQ_ISE_SB_EENSQ_INSA_ILi64EEESB_EEEEEaSH_aSH_NS1A_6fusion15FusionCallbacksIS1E_NS1J_17LinearCombinationIaiaiLNS_15FloatRoundStyleE2EEESG_S1I_JEEENS4_5SM1004TMEM4LOAD26SM100_TMEM_LOAD_32dp32b64xESX_NSY_INSZ_ILi2ELi4ELi3EEES12_NSQ_INS5_IJS13_S1G_EEENS5_IJS1G_SB_EEEEEEENS4_39AutoVectorizingCopyWithAssumedAlignmentILi128EEENS4_14SM90_TMA_STOREES1X_S1Z_S1Z_EEEvvEEEEvNT_6ParamsE)
	.align		4
        /*000c*/ 	.word	index@(__assertfail)
	.align		4
        /*0010*/ 	.word	0x00000000
	.align		4
        /*0014*/ 	.word	0xfffffffe
	.align		4
        /*0018*/ 	.word	0x00000000
	.align		4
        /*001c*/ 	.word	0xfffffffd
	.align		4
        /*0020*/ 	.word	0x00000000
	.align		4
        /*0024*/ 	.word	0xfffffffc


//--------------------- .nv.constant4             --------------------------
	.section	.nv.constant4,"a",@progbits
	.align	8
	.align		8
.nv.constant4:
        /*0000*/ 	.dword	__assertfail
	.align		8
        /*0008*/ 	.dword	__unnamed_1
	.align		8
        /*0010*/ 	.dword	__unnamed_2
	.align		8
        /*0018*/ 	.dword	_ZN40_INTERNAL_0199e75f_4_k_cu_0a43bd99_168134cuda3std3__45__cpo5beginE
	.align		8
        /*0020*/ 	.dword	_ZN40_INTERNAL_0199e75f_4_k_cu_0a43bd99_168134cuda3std3__45__cpo3endE
	.align		8
        /*0028*/ 	.dword	_ZN40_INTERNAL_0199e75f_4_k_cu_0a43bd99_168134cuda3std3__45__cpo6cbeginE
	.align		8
        /*0030*/ 	.dword	_ZN40_INTERNAL_0199e75f_4_k_cu_0a43bd99_168134cuda3std3__45__cpo4cendE
	.align		8
        /*0038*/ 	.dword	_ZN40_INTERNAL_0199e75f_4_k_cu_0a43bd99_168134cuda3std3__442_GLOBAL__N__0199e75f_4_k_cu_0a43bd99_168136ignoreE
	.align		8
        /*0040*/ 	.dword	_ZN40_INTERNAL_0199e75f_4_k_cu_0a43bd99_168134cuda3std3__419piecewise_constructE
	.align		8
        /*0048*/ 	.dword	_ZN40_INTERNAL_0199e75f_4_k_cu_0a43bd99_168134cuda3std3__48in_placeE
	.align		8
        /*0050*/ 	.dword	_ZN40_INTERNAL_0199e75f_4_k_cu_0a43bd99_168134cuda3std6ranges3__45__cpo4swapE
	.align		8
        /*0058*/ 	.dword	_ZN40_INTERNAL_0199e75f_4_k_cu_0a43bd99_168134cuda3std6ranges3__45__cpo9iter_moveE
	.align		8
        /*0060*/ 	.dword	_ZN40_INTERNAL_0199e75f_4_k_cu_0a43bd99_168134cute7productE
	.align		8
        /*0068*/ 	.dword	_ZN40_INTERNAL_0199e75f_4_k_cu_0a43bd99_168134cute1_E
	.align		8
        /*0070*/ 	.dword	$str$25
	.align		8
        /*0078*/ 	.dword	$str$26
	.align		8
        /*0080*/ 	.dword	$str$27
	.align		8
        /*0088*/ 	.dword	$str$28


//--------------------- .text._ZN7cutlass13device_kernelINS_4gemm6kernel13GemmUniversalIN4cute5tupleIJiiiiEEENS1_10collective13CollectiveMmaINS1_35MainloopSm100TmaUmmaWarpSpecializedILi4ELi2ELi4ENS5_IJNS4_1CILi1EEESB_SB_EEEEENS5_IJNSA_ILi128EEESE_NSA_ILi32EEEEEEaNS5_IJlSB_lEEEaSH_NS4_8TiledMMAINS4_8MMA_AtomIJNS4_15SM100_MMA_S8_SSIaaiLi128ELi128ELNS4_4UMMA5MajorE0ELSM_0ELNSL_8SaturateE0EEEEEENS4_6LayoutISC_NS5_IJNSA_ILi0EEESR_SR_EEEEENS5_IJNS4_10UnderscoreESU_SU_EEEEENS4_13SM90_TMA_LOADENS4_14ComposedLayoutINS4_7SwizzleILi1ELi4ELi3EEENS4_18smem_ptr_flag_bitsILi8EEENSQ_INS5_IJNSA_ILi8EEESF_EEENS5_IJSF_SB_EEEEEEEvNS4_8identityESX_S17_vS18_EENS_8epilogue10collective18CollectiveEpilogueINS1A_23Sm100TmaWarpSpecializedILi2ELi2ELi64ELb0ELb0EEEJSG_NS5_IJNSQ_ISE_SB_EENSQ_INSA_ILi64EEESB_EEEEEaSH_aSH_NS1A_6fusion15FusionCallbacksIS1E_NS1J_17LinearCombinationIaiaiLNS_15FloatRoundStyleE2EEESG_S1I_JEEENS4_5SM1004TMEM4LOAD26SM100_TMEM_LOAD_32dp32b64xESX_NSY_INSZ_ILi2ELi4ELi3EEES12_NSQ_INS5_IJS13_S1G_EEENS5_IJS1G_SB_EEEEEEENS4_39AutoVectorizingCopyWithAssumedAlignmentILi128EEENS4_14SM90_TMA_STOREES1X_S1Z_S1Z_EEEvvEEEEvNT_6ParamsE --------------------------
	.section	.text._ZN7cutlass13device_kernelINS_4gemm6kernel13GemmUniversalIN4cute5tupleIJiiiiEEENS1_10collective13CollectiveMmaINS1_35MainloopSm100TmaUmmaWarpSpecializedILi4ELi2ELi4ENS5_IJNS4_1CILi1EEESB_SB_EEEEENS5_IJNSA_ILi128EEESE_NSA_ILi32EEEEEEaNS5_IJlSB_lEEEaSH_NS4_8TiledMMAINS4_8MMA_AtomIJNS4_15SM100_MMA_S8_SSIaaiLi128ELi128ELNS4_4UMMA5MajorE0ELSM_0ELNSL_8SaturateE0EEEEEENS4_6LayoutISC_NS5_IJNSA_ILi0EEESR_SR_EEEEENS5_IJNS4_10UnderscoreESU_SU_EEEEENS4_13SM90_TMA_LOADENS4_14ComposedLayoutINS4_7SwizzleILi1ELi4ELi3EEENS4_18smem_ptr_flag_bitsILi8EEENSQ_INS5_IJNSA_ILi8EEESF_EEENS5_IJSF_SB_EEEEEEEvNS4_8identityESX_S17_vS18_EENS_8epilogue10collective18CollectiveEpilogueINS1A_23Sm100TmaWarpSpecializedILi2ELi2ELi64ELb0ELb0EEEJSG_NS5_IJNSQ_ISE_SB_EENSQ_INSA_ILi64EEESB_EEEEEaSH_aSH_NS1A_6fusion15FusionCallbacksIS1E_NS1J_17LinearCombinationIaiaiLNS_15FloatRoundStyleE2EEESG_S1I_JEEENS4_5SM1004TMEM4LOAD26SM100_TMEM_LOAD_32dp32b64xESX_NSY_INSZ_ILi2ELi4ELi3EEES12_NSQ_INS5_IJS13_S1G_EEENS5_IJS1G_SB_EEEEEEENS4_39AutoVectorizingCopyWithAssumedAlignmentILi128EEENS4_14SM90_TMA_STOREES1X_S1Z_S1Z_EEEvvEEEEvNT_6ParamsE,"ax",@progbits
	.align	128
.text._ZN7cutlass13device_kernelINS_4gemm6kernel13GemmUniversalIN4cute5tupleIJiiiiEEENS1_10collective13CollectiveMmaINS1_35MainloopSm100TmaUmmaWarpSpecializedILi4ELi2ELi4ENS5_IJNS4_1CILi1EEESB_SB_EEEEENS5_IJNSA_ILi128EEESE_NSA_ILi32EEEEEEaNS5_IJlSB_lEEEaSH_NS4_8TiledMMAINS4_8MMA_AtomIJNS4_15SM100_MMA_S8_SSIaaiLi128ELi128ELNS4_4UMMA5MajorE0ELSM_0ELNSL_8SaturateE0EEEEEENS4_6LayoutISC_NS5_IJNSA_ILi0EEESR_SR_EEEEENS5_IJNS4_10UnderscoreESU_SU_EEEEENS4_13SM90_TMA_LOADENS4_14ComposedLayoutINS4_7SwizzleILi1ELi4ELi3EEENS4_18smem_ptr_flag_bitsILi8EEENSQ_INS5_IJNSA_ILi8EEESF_EEENS5_IJSF_SB_EEEEEEEvNS4_8identityESX_S17_vS18_EENS_8epilogue10collective18CollectiveEpilogueINS1A_23Sm100TmaWarpSpecializedILi2ELi2ELi64ELb0ELb0EEEJSG_NS5_IJNSQ_ISE_SB_EENSQ_INSA_ILi64EEESB_EEEEEaSH_aSH_NS1A_6fusion15FusionCallbacksIS1E_NS1J_17LinearCombinationIaiaiLNS_15FloatRoundStyleE2EEESG_S1I_JEEENS4_5SM1004TMEM4LOAD26SM100_TMEM_LOAD_32dp32b64xESX_NSY_INSZ_ILi2ELi4ELi3EEES12_NSQ_INS5_IJS13_S1G_EEENS5_IJS1G_SB_EEEEEEENS4_39AutoVectorizingCopyWithAssumedAlignmentILi128EEENS4_14SM90_TMA_STOREES1X_S1Z_S1Z_EEEvvEEEEvNT_6ParamsE:
        .type           _ZN7cutlass13device_kernelINS_4gemm6kernel13GemmUniversalIN4cute5tupleIJiiiiEEENS1_10collective13CollectiveMmaINS1_35MainloopSm100TmaUmmaWarpSpecializedILi4ELi2ELi4ENS5_IJNS4_1CILi1EEESB_SB_EEEEENS5_IJNSA_ILi128EEESE_NSA_ILi32EEEEEEaNS5_IJlSB_lEEEaSH_NS4_8TiledMMAINS4_8MMA_AtomIJNS4_15SM100_MMA_S8_SSIaaiLi128ELi128ELNS4_4UMMA5MajorE0ELSM_0ELNSL_8SaturateE0EEEEEENS4_6LayoutISC_NS5_IJNSA_ILi0EEESR_SR_EEEEENS5_IJNS4_10UnderscoreESU_SU_EEEEENS4_13SM90_TMA_LOADENS4_14ComposedLayoutINS4_7SwizzleILi1ELi4ELi3EEENS4_18smem_ptr_flag_bitsILi8EEENSQ_INS5_IJNSA_ILi8EEESF_EEENS5_IJSF_SB_EEEEEEEvNS4_8identityESX_S17_vS18_EENS_8epilogue10collective18CollectiveEpilogueINS1A_23Sm100TmaWarpSpecializedILi2ELi2ELi64ELb0ELb0EEEJSG_NS5_IJNSQ_ISE_SB_EENSQ_INSA_ILi64EEESB_EEEEEaSH_aSH_NS1A_6fusion15FusionCallbacksIS1E_NS1J_17LinearCombinationIaiaiLNS_15FloatRoundStyleE2EEESG_S1I_JEEENS4_5SM1004TMEM4LOAD26SM100_TMEM_LOAD_32dp32b64xESX_NSY_INSZ_ILi2ELi4ELi3EEES12_NSQ_INS5_IJS13_S1G_EEENS5_IJS1G_SB_EEEEEEENS4_39AutoVectorizingCopyWithAssumedAlignmentILi128EEENS4_14SM90_TMA_STOREES1X_S1Z_S1Z_EEEvvEEEEvNT_6ParamsE,@function
        .size           _ZN7cutlass13device_kernelINS_4gemm6kernel13GemmUniversalIN4cute5tupleIJiiiiEEENS1_10collective13CollectiveMmaINS1_35MainloopSm100TmaUmmaWarpSpecializedILi4ELi2ELi4ENS5_IJNS4_1CILi1EEESB_SB_EEEEENS5_IJNSA_ILi128EEESE_NSA_ILi32EEEEEEaNS5_IJlSB_lEEEaSH_NS4_8TiledMMAINS4_8MMA_AtomIJNS4_15SM100_MMA_S8_SSIaaiLi128ELi128ELNS4_4UMMA5MajorE0ELSM_0ELNSL_8SaturateE0EEEEEENS4_6LayoutISC_NS5_IJNSA_ILi0EEESR_SR_EEEEENS5_IJNS4_10UnderscoreESU_SU_EEEEENS4_13SM90_TMA_LOADENS4_14ComposedLayoutINS4_7SwizzleILi1ELi4ELi3EEENS4_18smem_ptr_flag_bitsILi8EEENSQ_INS5_IJNSA_ILi8EEESF_EEENS5_IJSF_SB_EEEEEEEvNS4_8identityESX_S17_vS18_EENS_8epilogue10collective18CollectiveEpilogueINS1A_23Sm100TmaWarpSpecializedILi2ELi2ELi64ELb0ELb0EEEJSG_NS5_IJNSQ_ISE_SB_EENSQ_INSA_ILi64EEESB_EEEEEaSH_aSH_NS1A_6fusion15FusionCallbacksIS1E_NS1J_17LinearCombinationIaiaiLNS_15FloatRoundStyleE2EEESG_S1I_JEEENS4_5SM1004TMEM4LOAD26SM100_TMEM_LOAD_32dp32b64xESX_NSY_INSZ_ILi2ELi4ELi3EEES12_NSQ_INS5_IJS13_S1G_EEENS5_IJS1G_SB_EEEEEEENS4_39AutoVectorizingCopyWithAssumedAlignmentILi128EEENS4_14SM90_TMA_STOREES1X_S1Z_S1Z_EEEvvEEEEvNT_6ParamsE,(.L_x_142 - _ZN7cutlass13device_kernelINS_4gemm6kernel13GemmUniversalIN4cute5tupleIJiiiiEEENS1_10collective13CollectiveMmaINS1_35MainloopSm100TmaUmmaWarpSpecializedILi4ELi2ELi4ENS5_IJNS4_1CILi1EEESB_SB_EEEEENS5_IJNSA_ILi128EEESE_NSA_ILi32EEEEEEaNS5_IJlSB_lEEEaSH_NS4_8TiledMMAINS4_8MMA_AtomIJNS4_15SM100_MMA_S8_SSIaaiLi128ELi128ELNS4_4UMMA5MajorE0ELSM_0ELNSL_8SaturateE0EEEEEENS4_6LayoutISC_NS5_IJNSA_ILi0EEESR_SR_EEEEENS5_IJNS4_10UnderscoreESU_SU_EEEEENS4_13SM90_TMA_LOADENS4_14ComposedLayoutINS4_7SwizzleILi1ELi4ELi3EEENS4_18smem_ptr_flag_bitsILi8EEENSQ_INS5_IJNSA_ILi8EEESF_EEENS5_IJSF_SB_EEEEEEEvNS4_8identityESX_S17_vS18_EENS_8epilogue10collective18CollectiveEpilogueINS1A_23Sm100TmaWarpSpecializedILi2ELi2ELi64ELb0ELb0EEEJSG_NS5_IJNSQ_ISE_SB_EENSQ_INSA_ILi64EEESB_EEEEEaSH_aSH_NS1A_6fusion15FusionCallbacksIS1E_NS1J_17LinearCombinationIaiaiLNS_15FloatRoundStyleE2EEESG_S1I_JEEENS4_5SM1004TMEM4LOAD26SM100_TMEM_LOAD_32dp32b64xESX_NSY_INSZ_ILi2ELi4ELi3EEES12_NSQ_INS5_IJS13_S1G_EEENS5_IJS1G_SB_EEEEEEENS4_39AutoVectorizingCopyWithAssumedAlignmentILi128EEENS4_14SM90_TMA_STOREES1X_S1Z_S1Z_EEEvvEEEEvNT_6ParamsE)
        .other          _ZN7cutlass13device_kernelINS_4gemm6kernel13GemmUniversalIN4cute5tupleIJiiiiEEENS1_10collective13CollectiveMmaINS1_35MainloopSm100TmaUmmaWarpSpecializedILi4ELi2ELi4ENS5_IJNS4_1CILi1EEESB_SB_EEEEENS5_IJNSA_ILi128EEESE_NSA_ILi32EEEEEEaNS5_IJlSB_lEEEaSH_NS4_8TiledMMAINS4_8MMA_AtomIJNS4_15SM100_MMA_S8_SSIaaiLi128ELi128ELNS4_4UMMA5MajorE0ELSM_0ELNSL_8SaturateE0EEEEEENS4_6LayoutISC_NS5_IJNSA_ILi0EEESR_SR_EEEEENS5_IJNS4_10UnderscoreESU_SU_EEEEENS4_13SM90_TMA_LOADENS4_14ComposedLayoutINS4_7SwizzleILi1ELi4ELi3EEENS4_18smem_ptr_flag_bitsILi8EEENSQ_INS5_IJNSA_ILi8EEESF_EEENS5_IJSF_SB_EEEEEEEvNS4_8identityESX_S17_vS18_EENS_8epilogue10collective18CollectiveEpilogueINS1A_23Sm100TmaWarpSpecializedILi2ELi2ELi64ELb0ELb0EEEJSG_NS5_IJNSQ_ISE_SB_EENSQ_INSA_ILi64EEESB_EEEEEaSH_aSH_NS1A_6fusion15FusionCallbacksIS1E_NS1J_17LinearCombinationIaiaiLNS_15FloatRoundStyleE2EEESG_S1I_JEEENS4_5SM1004TMEM4LOAD26SM100_TMEM_LOAD_32dp32b64xESX_NSY_INSZ_ILi2ELi4ELi3EEES12_NSQ_INS5_IJS13_S1G_EEENS5_IJS1G_SB_EEEEEEENS4_39AutoVectorizingCopyWithAssumedAlignmentILi128EEENS4_14SM90_TMA_STOREES1X_S1Z_S1Z_EEEvvEEEEvNT_6ParamsE,@"STO_CUDA_ENTRY STV_DEFAULT"
_ZN7cutlass13device_kernelINS_4gemm6kernel13GemmUniversalIN4cute5tupleIJiiiiEEENS1_10collective13CollectiveMmaINS1_35MainloopSm100TmaUmmaWarpSpecializedILi4ELi2ELi4ENS5_IJNS4_1CILi1EEESB_SB_EEEEENS5_IJNSA_ILi128EEESE_NSA_ILi32EEEEEEaNS5_IJlSB_lEEEaSH_NS4_8TiledMMAINS4_8MMA_AtomIJNS4_15SM100_MMA_S8_SSIaaiLi128ELi128ELNS4_4UMMA5MajorE0ELSM_0ELNSL_8SaturateE0EEEEEENS4_6LayoutISC_NS5_IJNSA_ILi0EEESR_SR_EEEEENS5_IJNS4_10UnderscoreESU_SU_EEEEENS4_13SM90_TMA_LOADENS4_14ComposedLayoutINS4_7SwizzleILi1ELi4ELi3EEENS4_18smem_ptr_flag_bitsILi8EEENSQ_INS5_IJNSA_ILi8EEESF_EEENS5_IJSF_SB_EEEEEEEvNS4_8identityESX_S17_vS18_EENS_8epilogue10collective18CollectiveEpilogueINS1A_23Sm100TmaWarpSpecializedILi2ELi2ELi64ELb0ELb0EEEJSG_NS5_IJNSQ_ISE_SB_EENSQ_INSA_ILi64EEESB_EEEEEaSH_aSH_NS1A_6fusion15FusionCallbacksIS1E_NS1J_17LinearCombinationIaiaiLNS_15FloatRoundStyleE2EEESG_S1I_JEEENS4_5SM1004TMEM4LOAD26SM100_TMEM_LOAD_32dp32b64xESX_NSY_INSZ_ILi2ELi4ELi3EEES12_NSQ_INS5_IJS13_S1G_EEENS5_IJS1G_SB_EEEEEEENS4_39AutoVectorizingCopyWithAssumedAlignmentILi128EEENS4_14SM90_TMA_STOREES1X_S1Z_S1Z_EEEvvEEEEvNT_6ParamsE:
[----:B------:R-:W1:Y:S01]  /*0000*/  LDC R1, c[0x0][0x37c] ;  /* 0x0000df00ff017b82 */ /* 0x000e620000000800 */
[----:B------:R-:W2:Y:S01]  /*0010*/  S2R R167, SR_TID.X ;  /* 0x0000000000a77919 */ /* 0x000ea20000002100 */
[----:B------:R-:W3:Y:S01]  /*0020*/  LDCU.64 UR4, c[0x0][0x890] ;  /* 0x00011200ff0477ac */ /* 0x000ee20008000a00 */
[----:B------:R-:W-:Y:S02]  /*0030*/  PRMT R151, RZ, 0x7610, R151 ;  /* 0x00007610ff977816 */ /* 0x000fe40000000097 */
[----:B------:R-:W-:Y:S01]  /*0040*/  ELECT P5, URZ, PT ;  /* 0x0000000000ff782f */ /* 0x000fe200038a0000 */
[----:B------:R-:W4:Y:S01]  /*0050*/  LDCU.64 UR46, c[0x0][0x358] ;  /* 0x00006b00ff2e77ac */ /* 0x000f220008000a00 */
[----:B---3--:R-:W-:-:S04]  /*0060*/  UISETP.NE.U32.AND UP0, UPT, UR4, URZ, UPT ;  /* 0x000000ff0400728c */ /* 0x008fc8000bf05070 */
[----:B------:R-:W-:Y:S01]  /*0070*/  UISETP.NE.AND.EX UP0, UPT, UR5, URZ, UPT, UP0 ;  /* 0x000000ff0500728c */ /* 0x000fe2000bf05300 */
[----:B--2---:R-:W-:-:S05]  /*0080*/  SHF.R.U32.HI R154, RZ, 0x5, R167 ;  /* 0x00000005ff9a7819 */ /* 0x004fca00000116a7 */
[----:B------:R-:W2:Y:S02]  /*0090*/  SHFL.IDX PT, R0, R154, RZ, 0x1f ;  /* 0x00001fff9a007589 */ /* 0x000ea400000e0000 */
[----:B--2---:R-:W-:Y:S01]  /*00a0*/  R2UR UR8, R0 ;  /* 0x00000000000872ca */ /* 0x004fe200000e0000 */
[----:B-1--4-:R-:W-:-:S14]  /*00b0*/  BRA.U UP0, `(.L_x_0) ;  /* 0x00000001002c7547 */ /* 0x012fdc000b800000 */
[----:B------:R-:W1:Y:S02]  /*00c0*/  LDCU.64 UR6, c[0x0][0x888] ;  /* 0x00011100ff0677ac */ /* 0x000e640008000a00 */
[----:B-1----:R-:W-:-:S04]  /*00d0*/  UISETP.NE.U32.AND UP0, UPT, UR6, URZ, UPT ;  /* 0x000000ff0600728c */ /* 0x002fc8000bf05070 */
[----:B------:R-:W-:-:S09]  /*00e0*/  UISETP.NE.AND.EX UP0, UPT, UR7, URZ, UPT, UP0 ;  /* 0x000000ff0700728c */ /* 0x000fd2000bf05300 */
[----:B------:R-:W-:Y:S05]  /*00f0*/  BRA.U !UP0, `(.L_x_1) ;  /* 0x0000000108107547 */ /* 0x000fea000b800000 */
[----:B------:R-:W1:Y:S02]  /*0100*/  LDC.64 R82, c[0x0][0x888] ;  /* 0x00022200ff527b82 */ /* 0x000e640000000a00 */
[----:B-1----:R1:W5:Y:S01]  /*0110*/  LDG.E R82, desc[UR46][R82.64] ;  /* 0x0000002e52527981 */ /* 0x002362000c1e1900 */
[----:B------:R-:W-:Y:S01]  /*0120*/  HFMA2 R151, -RZ, RZ, 0, 5.9604644775390625e-08 ;  /* 0x00000001ff977431 */ /* 0x000fe200000001ff */
[----:B------:R-:W-:Y:S05]  /*0130*/  BRA `(.L_x_0) ;  /* 0x00000000000c7947 */ /* 0x000fea0003800000 */
.L_x_1:
[----:B------:R-:W1:Y:S01]  /*0140*/  LDCU UR6, c[0x0][0x880] ;  /* 0x00011000ff0677ac */ /* 0x000e620008000800 */
[----:B------:R-:W-:Y:S01]  /*0150*/  HFMA2 R151, -RZ, RZ, 0, 5.9604644775390625e-08 ;  /* 0x00000001ff977431 */ /* 0x000fe200000001ff */
[----:B-1----:R-:W-:-:S07]  /*0160*/  MOV R82, UR6 ;  /* 0x0000000600527c02 */ /* 0x002fce0008000f00 */
.L_x_0:
[----:B------:R-:W2:Y:S02]  /*0170*/  LDCU.64 UR6, c[0x0][0x8b0] ;  /* 0x00011600ff0677ac */ /* 0x000ea40008000a00 */
[----:B--2---:R-:W-:-:S04]  /*0180*/  UISETP.NE.U32.AND UP0, UPT, UR6, URZ, UPT ;  /* 0x000000ff0600728c */ /* 0x004fc8000bf05070 */
[----:B------:R-:W-:-:S09]  /*0190*/  UISETP.NE.AND.EX UP0, UPT, UR7, URZ, UPT, UP0 ;  /* 0x000000ff0700728c */ /* 0x000fd2000bf05300 */
[----:B------:R-:W-:Y:S05]  /*01a0*/  BRA.U UP0, `(.L_x_2) ;  /* 0x0000000100247547 */ /* 0x000fea000b800000 */
[----:B------:R-:W2:Y:S02]  /*01b0*/  LDCU.64 UR6, c[0x0][0x8a8] ;  /* 0x00011500ff0677ac */ /* 0x000ea40008000a00 */
[----:B--2---:R-:W-:-:S04]  /*01c0*/  UISETP.NE.U32.AND UP0, UPT, UR6, URZ, UPT ;  /* 0x000000ff0600728c */ /* 0x004fc8000bf05070 */
[----:B------:R-:W-:-:S09]  /*01d0*/  UISETP.NE.AND.EX UP0, UPT, UR7, URZ, UPT, UP0 ;  /* 0x000000ff0700728c */ /* 0x000fd2000bf05300 */
[----:B------:R-:W-:Y:S05]  /*01e0*/  BRA.U !UP0, `(.L_x_3) ;  /* 0x00000001080c7547 */ /* 0x000fea000b800000 */
[----:B------:R-:W2:Y:S02]  /*01f0*/  LDC.64 R78, c[0x0][0x8a8] ;  /* 0x00022a00ff4e7b82 */ /* 0x000ea40000000a00 */
[----:B--2---:R2:W5:Y:S01]  /*0200*/  LDG.E R78, desc[UR46][R78.64] ;  /* 0x0000002e4e4e7981 */ /* 0x004562000c1e1900 */
[----:B------:R-:W-:Y:S05]  /*0210*/  BRA `(.L_x_2) ;  /* 0x0000000000087947 */ /* 0x000fea0003800000 */
.L_x_3:
[----:B------:R-:W2:Y:S02]  /*0220*/  LDCU UR6, c[0x0][0x8a0] ;  /* 0x00011400ff0677ac */ /* 0x000ea40008000800 */
[----:B--2---:R-:W-:Y:S02]  /*0230*/  MOV R78, UR6 ;  /* 0x00000006004e7c02 */ /* 0x004fe40008000f00 */
.L_x_2:
[----:B------:R-:W-:Y:S01]  /*0240*/  IMAD.U32 R0, RZ, RZ, UR8 ;  /* 0x00000008ff007e24 */ /* 0x000fe2000f8e00ff */
[----:B------:R-:W-:Y:S04]  /*0250*/  BSSY.RECONVERGENT B0, `(.L_x_4) ;  /* 0x000000c000007945 */ /* 0x000fe80003800200 */
[C---:B------:R-:W-:Y:S02]  /*0260*/  ISETP.NE.OR P1, PT, R0.reuse, 0x1, !P5 ;  /* 0x000000010000780c */ /* 0x040fe40006f25670 */
[----:B------:R-:W-:-:S11]  /*0270*/  ISETP.NE.OR P0, PT, R0, 0x3, !P5 ;  /* 0x000000030000780c */ /* 0x000fd60006f05670 */
[----:B------:R-:W-:Y:S05]  /*0280*/  @P1 BRA `(.L_x_5) ;  /* 0x0000000000201947 */ /* 0x000fea0003800000 */
[----:B------:R-:W3:Y:S02]  /*0290*/  LDCU.64 UR6, c[0x0][0x348] ;  /* 0x00006900ff0677ac */ /* 0x000ee40008000a00 */
[----:B---3--:R-:W-:Y:S02]  /*02a0*/  UIADD3 UR10, UP1, UPT, UR6, 0x80, URZ ;  /* 0x00000080060a7890 */ /* 0x008fe4000ff3e0ff */
[----:B------:R-:W-:Y:S02]  /*02b0*/  UIADD3 UR6, UP0, UPT, UR6, 0x180, URZ ;  /* 0x0000018006067890 */ /* 0x000fe4000ff1e0ff */
[----:B------:R-:W-:Y:S02]  /*02c0*/  UIADD3.X UR11, UPT, UPT, URZ, UR7, URZ, UP1, !UPT ;  /* 0x00000007ff0b7290 */ /* 0x000fe40008ffe4ff */
[----:B------:R-:W-:-:S07]  /*02d0*/  UIADD3.X UR7, UPT, UPT, URZ, UR7, URZ, UP0, !UPT ;  /* 0x00000007ff077290 */ /* 0x000fce00087fe4ff */
[----:B------:R3:W-:Y:S02]  /*02e0*/  UTMACCTL.PF [UR10] ;  /* 0x000000000a0079b9 */ /* 0x0007e40008040000 */
[----:B------:R3:W-:Y:S02]  /*02f0*/  UTMACCTL.PF [UR6] ;  /* 0x00000000060079b9 */ /* 0x0007e40008040000 */
[----:B---3--:R-:W-:Y:S01]  /*0300*/  NOP ;  /* 0x0000000000007918 */ /* 0x008fe20000000000 */
.L_x_5:
[----:B------:R-:W-:Y:S05]  /*0310*/  BSYNC.RECONVERGENT B0 ;  /* 0x0000000000007941 */ /* 0x000fea0003800200 */
.L_x_4:
[----:B------:R-:W-:Y:S04]  /*0320*/  BSSY.RECONVERGENT B0, `(.L_x_6) ;  /* 0x000000a000007945 */ /* 0x000fe80003800200 */
        /* <DEDUP_REMOVED lines=9> */
.L_x_7:
[----:B------:R-:W-:Y:S05]  /*03c0*/  BSYNC.RECONVERGENT B0 ;  /* 0x0000000000007941 */ /* 0x000fea0003800200 */
.L_x_6:
[----:B------:R-:W3:Y:S01]  /*03d0*/  LDCU.64 UR6, c[0x0][0x888] ;  /* 0x00011100ff0677ac */ /* 0x000ee20008000a00 */
[----:B------:R-:W-:Y:S02]  /*03e0*/  UISETP.EQ.U32.AND UP1, UPT, UR4, URZ, UPT ;  /* 0x000000ff0400728c */ /* 0x000fe4000bf22070 */
[----:B------:R-:W-:Y:S02]  /*03f0*/  UPLOP3.LUT UP2, UPT, UPT, UPT, UPT, 0x80, 0x8 ;  /* 0x000000000008789c */ /* 0x000fe40003f4f070 */
[----:B---3--:R-:W-:-:S04]  /*0400*/  UISETP.NE.U32.AND UP0, UPT, UR6, URZ, UPT ;  /* 0x000000ff0600728c */ /* 0x008fc8000bf05070 */
[----:B------:R-:W-:-:S04]  /*0410*/  UISETP.NE.AND.EX UP0, UPT, UR7, URZ, UPT, UP0 ;  /* 0x000000ff0700728c */ /* 0x000fc8000bf05300 */
[----:B------:R-:W-:-:S04]  /*0420*/  UISETP.EQ.OR.EX UP3, UPT, UR5, URZ, !UP0, UP1 ;  /* 0x000000ff0500728c */ /* 0x000fc8000c762710 */
[----:B------:R-:W-:-:S05]  /*0430*/  UP2UR UR50, UPR, URZ, 0x8 ;  /* 0x00000008ff327883 */ /* 0x000fca0008000000 */
[----:B------:R-:W-:Y:S07]  /*0440*/  BRA.U !UP3, `(.L_x_8) ;  /* 0x000000010b207547 */ /* 0x000fee000b800000 */
[----:B-----5:R-:W-:Y:S01]  /*0450*/  R2UR UR6, R82 ;  /* 0x00000000520672ca */ /* 0x020fe200000e0000 */
[----:B------:R-:W-:Y:S02]  /*0460*/  UISETP.NE.U32.AND UP2, UPT, UR4, URZ, UPT ;  /* 0x000000ff0400728c */ /* 0x000fe4000bf45070 */
[----:B------:R-:W-:Y:S02]  /*0470*/  USEL UR4, URZ, 0xffffffff, UP0 ;  /* 0xffffffffff047887 */ /* 0x000fe40008000000 */
[----:B------:R-:W-:-:S08]  /*0480*/  UISETP.NE.AND.EX UP2, UPT, UR5, URZ, UPT, UP2 ;  /* 0x000000ff0500728c */ /* 0x000fd0000bf45320 */
[----:B------:R-:W-:-:S04]  /*0490*/  UISETP.NE.AND UP1, UPT, UR6, URZ, UPT ;  /* 0x000000ff0600728c */ /* 0x000fc8000bf25270 */
[----:B------:R-:W-:-:S04]  /*04a0*/  @!UP2 USEL UR4, URZ, 0xffffffff, UP1 ;  /* 0xffffffffff04a887 */ /* 0x000fc80008800000 */
[----:B------:R-:W-:-:S04]  /*04b0*/  ULOP3.LUT UR4, UR4, 0x1, URZ, 0xc0, !UPT ;  /* 0x0000000104047892 */ /* 0x000fc8000f8ec0ff */
[----:B------:R-:W-:-:S11]  /*04c0*/  UISETP.NE.U32.AND UP2, UPT, UR4, 0x1, UPT ;  /* 0x000000010400788c */ /* 0x000fd6000bf45070 */
.L_x_8:
[----:B------:R-:W3:Y:S01]  /*04d0*/  SHFL.IDX PT, R2, R154, RZ, 0x1f ;  /* 0x00001fff9a027589 */ /* 0x000ee200000e0000 */
[----:B------:R-:W-:-:S04]  /*04e0*/  UISETP.NE.AND UP1, UPT, UR8, 0x2, UPT ;  /* 0x000000020800788c */ /* 0x000fc8000bf25270 */
[----:B------:R-:W-:Y:S01]  /*04f0*/  USEL UR6, URZ, 0x1, UP1 ;  /* 0x00000001ff067887 */ /* 0x000fe20008800000 */
[----:B---3--:R-:W-:-:S13]  /*0500*/  ISETP.NE.AND P0, PT, R2, RZ, PT ;  /* 0x000000ff0200720c */ /* 0x008fda0003f05270 */
[----:B------:R-:W-:Y:S05]  /*0510*/  @P0 BRA `(.L_x_9) ;  /* 0x0000000000480947 */ /* 0x000fea0003800000 */
[----:B------:R-:W3:Y:S01]  /*0520*/  S2UR UR5, SR_CgaCtaId ;  /* 0x00000000000579c3 */ /* 0x000ee20000008800 */
[----:B------:R-:W-:Y:S01]  /*0530*/  UMOV UR7, 0x400 ;  /* 0x0000040000077882 */ /* 0x000fe20000000000 */
[----:B------:R-:W-:Y:S01]  /*0540*/  UMOV UR4, 0x1 ;  /* 0x0000000100047882 */ /* 0x000fe20000000000 */
[----:B------:R-:W-:Y:S01]  /*0550*/  ELECT P0, URZ, PT ;  /* 0x0000000000ff782f */ /* 0x000fe20003800000 */
[----:B------:R-:W-:-:S04]  /*0560*/  UIADD3 UR10, UPT, UPT, -UR4, 0x100000, URZ ;  /* 0x00100000040a7890 */ /* 0x000fc8000fffe1ff */
[----:B------:R-:W-:Y:S02]  /*0570*/  USHF.L.U32 UR11, UR10, 0xb, URZ ;  /* 0x0000000b0a0b7899 */ /* 0x000fe400080006ff */
[----:B------:R-:W-:Y:S02]  /*0580*/  USHF.L.U32 UR10, UR10, 0x1, URZ ;  /* 0x000000010a0a7899 */ /* 0x000fe400080006ff */
[----:B---3--:R-:W-:Y:S01]  /*0590*/  ULEA UR5, UR5, UR7, 0x18 ;  /* 0x0000000705057291 */ /* 0x008fe2000f8ec0ff */
[----:B------:R-:W3:Y:S11]  /*05a0*/  FENCE.VIEW.ASYNC.S ;  /* 0x00000000000073c6 */ /* 0x000ef60000000000 */
[----:B---3--:R3:W4:Y:S01]  /*05b0*/  SYNCS.EXCH.64 URZ, [UR5], UR10 ;  /* 0x0000000a05ff75b2 */ /* 0x0087220008000100 */
[----:B------:R3:W1:Y:S01]  /*05c0*/  SYNCS.EXCH.64 URZ, [UR5+0x20], UR10 ;  /* 0x0000200a05ff75b2 */ /* 0x0006620008000100 */
[----:B------:R3:W1:Y:S01]  /*05d0*/  SYNCS.EXCH.64 URZ, [UR5+0x8], UR10 ;  /* 0x0000080a05ff75b2 */ /* 0x0006620008000100 */
[----:B------:R3:W1:Y:S01]  /*05e0*/  SYNCS.EXCH.64 URZ, [UR5+0x28], UR10 ;  /* 0x0000280a05ff75b2 */ /* 0x0006620008000100 */
[----:B------:R3:W1:Y:S01]  /*05f0*/  SYNCS.EXCH.64 URZ, [UR5+0x10], UR10 ;  /* 0x0000100a05ff75b2 */ /* 0x0006620008000100 */
[----:B------:R3:W1:Y:S01]  /*0600*/  SYNCS.EXCH.64 URZ, [UR5+0x30], UR10 ;  /* 0x0000300a05ff75b2 */ /* 0x0006620008000100 */
[----:B------:R3:W1:Y:S01]  /*0610*/  SYNCS.EXCH.64 URZ, [UR5+0x18], UR10 ;  /* 0x0000180a05ff75b2 */ /* 0x0006620008000100 */
[----:B------:R3:W1:Y:S01]  /*0620*/  SYNCS.EXCH.64 URZ, [UR5+0x38], UR10 ;  /* 0x0000380a05ff75b2 */ /* 0x0006620008000100 */
[----:B------:R-:W-:Y:S01]  /*0630*/  NOP ;  /* 0x0000000000007918 */ /* 0x000fe20000000000 */
.L_x_9:
[----:B------:R-:W2:Y:S01]  /*0640*/  SHFL.IDX PT, R2, R154, RZ, 0x1f ;  /* 0x00001fff9a027589 */ /* 0x000ea200000e0000 */
[----:B------:R-:W-:Y:S01]  /*0650*/  NOP ;  /* 0x0000000000007918 */ /* 0x000fe20000000000 */
[----:B--2---:R-:W-:-:S13]  /*0660*/  ISETP.NE.AND P0, PT, R2, 0x1, PT ;  /* 0x000000010200780c */ /* 0x004fda0003f05270 */
[----:B------:R-:W-:Y:S05]  /*0670*/  @P0 BRA `(.L_x_10) ;  /* 0x0000000000480947 */ /* 0x000fea0003800000 */
[----:B------:R-:W2:Y:S01]  /*0680*/  S2UR UR7, SR_CgaCtaId ;  /* 0x00000000000779c3 */ /* 0x000ea20000008800 */
[----:B------:R-:W-:Y:S01]  /*0690*/  UMOV UR9, 0x400 ;  /* 0x0000040000097882 */ /* 0x000fe20000000000 */
[----:B---3--:R-:W-:Y:S01]  /*06a0*/  UMOV UR5, 0x20 ;  /* 0x0000002000057882 */ /* 0x008fe20000000000 */
[----:B------:R-:W-:Y:S01]  /*06b0*/  UMOV UR4, 0x80 ;  /* 0x0000008000047882 */ /* 0x000fe20000000000 */
[----:B------:R-:W-:-:S04]  /*06c0*/  UIADD3 UR10, UPT, UPT, -UR5, 0x100000, URZ ;  /* 0x00100000050a7890 */ /* 0x000fc8000fffe1ff */
[----:B------:R-:W-:Y:S02]  /*06d0*/  USHF.L.U32 UR11, UR10, 0xb, URZ ;  /* 0x0000000b0a0b7899 */ /* 0x000fe400080006ff */
[----:B------:R-:W-:Y:S02]  /*06e0*/  USHF.L.U32 UR10, UR10, 0x1, URZ ;  /* 0x000000010a0a7899 */ /* 0x000fe400080006ff */
[----:B------:R-:W-:-:S04]  /*06f0*/  UIADD3 UR4, UPT, UPT, -UR4, 0x100000, URZ ;  /* 0x0010000004047890 */ /* 0x000fc8000fffe1ff */
[----:B------:R-:W-:Y:S02]  /*0700*/  USHF.L.U32 UR5, UR4, 0xb, URZ ;  /* 0x0000000b04057899 */ /* 0x000fe400080006ff */
[----:B------:R-:W-:Y:S01]  /*0710*/  USHF.L.U32 UR4, UR4, 0x1, URZ ;  /* 0x0000000104047899 */ /* 0x000fe200080006ff */
[----:B------:R-:W-:Y:S01]  /*0720*/  ELECT P0, URZ, PT ;  /* 0x0000000000ff782f */ /* 0x000fe20003800000 */
[----:B--2---:R-:W-:Y:S01]  /*0730*/  ULEA UR7, UR7, UR9, 0x18 ;  /* 0x0000000907077291 */ /* 0x004fe2000f8ec0ff */
[----:B------:R-:W2:Y:S11]  /*0740*/  FENCE.VIEW.ASYNC.S ;  /* 0x00000000000073c6 */ /* 0x000eb60000000000 */
[----:B--2---:R2:W3:Y:S01]  /*0750*/  SYNCS.EXCH.64 URZ, [UR7+0x40], UR10 ;  /* 0x0000400a07ff75b2 */ /* 0x0044e20008000100 */
[----:B------:R2:W1:Y:S01]  /*0760*/  SYNCS.EXCH.64 URZ, [UR7+0x50], UR4 ;  /* 0x0000500407ff75b2 */ /* 0x0004620008000100 */
[----:B------:R2:W1:Y:S01]  /*0770*/  SYNCS.EXCH.64 URZ, [UR7+0x48], UR10 ;  /* 0x0000480a07ff75b2 */ /* 0x0004620008000100 */
[----:B------:R2:W1:Y:S01]  /*0780*/  SYNCS.EXCH.64 URZ, [UR7+0x58], UR4 ;  /* 0x0000580407ff75b2 */ /* 0x0004620008000100 */
[----:B------:R-:W-:Y:S01]  /*0790*/  NOP ;  /* 0x0000000000007918 */ /* 0x000fe20000000000 */
.L_x_10:
[----:B------:R-:W4:Y:S01]  /*07a0*/  SHFL.IDX PT, R2, R154, RZ, 0x1f ;  /* 0x00001fff9a027589 */ /* 0x000f2200000e0000 */
[----:B------:R-:W-:Y:S01]  /*07b0*/  NOP ;  /* 0x0000000000007918 */ /* 0x000fe20000000000 */
[----:B----4-:R-:W-:-:S13]  /*07c0*/  ISETP.NE.AND P0, PT, R2, 0x3, PT ;  /* 0x000000030200780c */ /* 0x010fda0003f05270 */
[----:B------:R-:W-:Y:S05]  /*07d0*/  @P0 BRA `(.L_x_11) ;  /* 0x0000000000300947 */ /* 0x000fea0003800000 */
[----:B--23--:R-:W2:Y:S01]  /*07e0*/  S2UR UR5, SR_CgaCtaId ;  /* 0x00000000000579c3 */ /* 0x00cea20000008800 */
[----:B------:R-:W-:Y:S01]  /*07f0*/  UMOV UR7, 0x400 ;  /* 0x0000040000077882 */ /* 0x000fe20000000000 */
[----:B------:R-:W-:Y:S01]  /*0800*/  UMOV UR4, 0x20 ;  /* 0x0000002000047882 */ /* 0x000fe20000000000 */
[----:B------:R-:W-:Y:S01]  /*0810*/  ELECT P0, URZ, PT ;  /* 0x0000000000ff782f */ /* 0x000fe20003800000 */
[----:B------:R-:W-:-:S04]  /*0820*/  UIADD3 UR10, UPT, UPT, -UR4, 0x100000, URZ ;  /* 0x00100000040a7890 */ /* 0x000fc8000fffe1ff */
[----:B------:R-:W-:Y:S02]  /*0830*/  USHF.L.U32 UR11, UR10, 0xb, URZ ;  /* 0x0000000b0a0b7899 */ /* 0x000fe400080006ff */
[----:B------:R-:W-:Y:S02]  /*0840*/  USHF.L.U32 UR10, UR10, 0x1, URZ ;  /* 0x000000010a0a7899 */ /* 0x000fe400080006ff */
[----:B--2---:R-:W-:Y:S01]  /*0850*/  ULEA UR5, UR5, UR7, 0x18 ;  /* 0x0000000705057291 */ /* 0x004fe2000f8ec0ff */
[----:B------:R-:W2:Y:S11]  /*0860*/  FENCE.VIEW.ASYNC.S ;  /* 0x00000000000073c6 */ /* 0x000eb60000000000 */
[----:B--2---:R4:W2:Y:S01]  /*0870*/  SYNCS.EXCH.64 URZ, [UR5+0x60], UR10 ;  /* 0x0000600a05ff75b2 */ /* 0x0048a20008000100 */
[----:B------:R4:W3:Y:S02]  /*0880*/  SYNCS.EXCH.64 URZ, [UR5+0x68], UR10 ;  /* 0x0000680a05ff75b2 */ /* 0x0008e40008000100 */
[----:B----4-:R-:W-:Y:S01]  /*0890*/  NOP ;  /* 0x0000000000007918 */ /* 0x010fe20000000000 */
.L_x_11:
[----:B------:R-:W4:Y:S01]  /*08a0*/  SHFL.IDX PT, R2, R154, RZ, 0x1f ;  /* 0x00001fff9a027589 */ /* 0x000f2200000e0000 */
[----:B------:R-:W-:Y:S01]  /*08b0*/  NOP ;  /* 0x0000000000007918 */ /* 0x000fe20000000000 */
[----:B----4-:R-:W-:-:S13]  /*08c0*/  ISETP.NE.AND P0, PT, R2, 0x4, PT ;  /* 0x000000040200780c */ /* 0x010fda0003f05270 */
[----:B------:R-:W-:Y:S05]  /*08d0*/  @P0 BRA `(.L_x_12) ;  /* 0x00000000004c0947 */ /* 0x000fea0003800000 */
[----:B--23--:R-:W2:Y:S01]  /*08e0*/  S2UR UR5, SR_CgaCtaId ;  /* 0x00000000000579c3 */ /* 0x00cea20000008800 */
[----:B------:R-:W-:Y:S01]  /*08f0*/  UMOV UR9, 0x100 ;  /* 0x0000010000097882 */ /* 0x000fe20000000000 */
[----:B------:R-:W-:Y:S01]  /*0900*/  UMOV UR7, 0x400 ;  /* 0x0000040000077882 */ /* 0x000fe20000000000 */
[----:B------:R-:W-:Y:S01]  /*0910*/  USEL UR9, UR9, 0xe0, UP2 ;  /* 0x000000e009097887 */ /* 0x000fe20009000000 */
[----:B------:R-:W-:Y:S01]  /*0920*/  UMOV UR4, 0x1 ;  /* 0x0000000100047882 */ /* 0x000fe20000000000 */
[----:B------:R-:W-:Y:S01]  /*0930*/  ELECT P0, URZ, PT ;  /* 0x0000000000ff782f */ /* 0x000fe20003800000 */
[----:B------:R-:W-:-:S04]  /*0940*/  UIADD3 UR10, UPT, UPT, -UR4, 0x100000, URZ ;  /* 0x00100000040a7890 */ /* 0x000fc8000fffe1ff */
[----:B------:R-:W-:Y:S02]  /*0950*/  USHF.L.U32 UR11, UR10, 0xb, URZ ;  /* 0x0000000b0a0b7899 */ /* 0x000fe400080006ff */
[----:B------:R-:W-:Y:S02]  /*0960*/  USHF.L.U32 UR10, UR10, 0x1, URZ ;  /* 0x000000010a0a7899 */ /* 0x000fe400080006ff */
[----:B------:R-:W-:-:S04]  /*0970*/  UIADD3 UR12, UPT, UPT, -UR9, 0x100000, URZ ;  /* 0x00100000090c7890 */ /* 0x000fc8000fffe1ff */
[----:B------:R-:W-:Y:S02]  /*0980*/  USHF.L.U32 UR13, UR12, 0xb, URZ ;  /* 0x0000000b0c0d7899 */ /* 0x000fe400080006ff */
[----:B------:R-:W-:Y:S02]  /*0990*/  USHF.L.U32 UR12, UR12, 0x1, URZ ;  /* 0x000000010c0c7899 */ /* 0x000fe400080006ff */
[----:B--2---:R-:W-:Y:S01]  /*09a0*/  ULEA UR5, UR5, UR7, 0x18 ;  /* 0x0000000705057291 */ /* 0x004fe2000f8ec0ff */
[----:B------:R-:W2:Y:S11]  /*09b0*/  FENCE.VIEW.ASYNC.S ;  /* 0x00000000000073c6 */ /* 0x000eb60000000000 */
[----:B--2---:R4:W2:Y:S01]  /*09c0*/  SYNCS.EXCH.64 URZ, [UR5+0x70], UR10 ;  /* 0x0000700a05ff75b2 */ /* 0x0048a20008000100 */
[----:B------:R4:W3:Y:S01]  /*09d0*/  SYNCS.EXCH.64 URZ, [UR5+0x80], UR12 ;  /* 0x0000800c05ff75b2 */ /* 0x0008e20008000100 */
[----:B------:R4:W1:Y:S01]  /*09e0*/  SYNCS.EXCH.64 URZ, [UR5+0x78], UR10 ;  /* 0x0000780a05ff75b2 */ /* 0x0008620008000100 */
[----:B------:R4:W1:Y:S02]  /*09f0*/  SYNCS.EXCH.64 URZ, [UR5+0x88], UR12 ;  /* 0x0000880c05ff75b2 */ /* 0x0008640008000100 */
[----:B----4-:R-:W-:Y:S01]  /*0a00*/  NOP ;  /* 0x0000000000007918 */ /* 0x010fe20000000000 */
.L_x_12:
[----:B------:R-:W4:Y:S01]  /*0a10*/  SHFL.IDX PT, R2, R154, RZ, 0x1f ;  /* 0x00001fff9a027589 */ /* 0x000f2200000e0000 */
[----:B------:R-:W-:Y:S01]  /*0a20*/  NOP ;  /* 0x0000000000007918 */ /* 0x000fe20000000000 */
[----:B----4-:R-:W-:-:S13]  /*0a30*/  ISETP.NE.AND P0, PT, R2, 0x5, PT ;  /* 0x000000050200780c */ /* 0x010fda0003f05270 */
[----:B------:R-:W-:Y:S05]  /*0a40*/  @P0 BRA `(.L_x_13) ;  /* 0x0000000000580947 */ /* 0x000fea0003800000 */
[----:B--2---:R-:W2:Y:S01]  /*0a50*/  S2UR UR7, SR_CgaCtaId ;  /* 0x00000000000779c3 */ /* 0x004ea20000008800 */
        /* <DEDUP_REMOVED lines=12> */
[----:B--2---:R4:W2:Y:S01]  /*0b20*/  SYNCS.EXCH.64 URZ, [UR7+0x90], UR10 ;  /* 0x0000900a07ff75b2 */ /* 0x0048a20008000100 */
[----:B------:R4:W3:Y:S01]  /*0b30*/  SYNCS.EXCH.64 URZ, [UR7+0xb0], UR4 ;  /* 0x0000b00407ff75b2 */ /* 0x0008e20008000100 */
[----:B------:R4:W1:Y:S01]  /*0b40*/  SYNCS.EXCH.64 URZ, [UR7+0x98], UR10 ;  /* 0x0000980a07ff75b2 */ /* 0x0008620008000100 */
[----:B------:R4:W1:Y:S01]  /*0b50*/  SYNCS.EXCH.64 URZ, [UR7+0xb8], UR4 ;  /* 0x0000b80407ff75b2 */ /* 0x0008620008000100 */
[----:B------:R4:W1:Y:S01]  /*0b60*/  SYNCS.EXCH.64 URZ, [UR7+0xa0], UR10 ;  /* 0x0000a00a07ff75b2 */ /* 0x0008620008000100 */
[----:B------:R4:W1:Y:S01]  /*0b70*/  SYNCS.EXCH.64 URZ, [UR7+0xc0], UR4 ;  /* 0x0000c00407ff75b2 */ /* 0x0008620008000100 */
[----:B------:R4:W1:Y:S01]  /*0b80*/  SYNCS.EXCH.64 URZ, [UR7+0xa8], UR10 ;  /* 0x0000a80a07ff75b2 */ /* 0x0008620008000100 */
[----:B------:R4:W1:Y:S02]  /*0b90*/  SYNCS.EXCH.64 URZ, [UR7+0xc8], UR4 ;  /* 0x0000c80407ff75b2 */ /* 0x0008640008000100 */
[----:B----4-:R-:W-:Y:S01]  /*0ba0*/  NOP ;  /* 0x0000000000007918 */ /* 0x010fe20000000000 */
.L_x_13:
        /* <DEDUP_REMOVED lines=18> */
.L_x_14:
[----:B--23--:R-:W2:Y:S01]  /*0cd0*/  S2UR UR5, SR_CTAID.X ;  /* 0x00000000000579c3 */ /* 0x00cea20000002500 */
[----:B------:R-:W-:-:S05]  /*0ce0*/  CS2R.32 R152, SR_CgaSize ;  /* 0x0000000000987805 */ /* 0x000fca0000008a00 */
[----:B------:R-:W-:-:S05]  /*0cf0*/  IMAD R152, R152, -0xa0, RZ ;  /* 0xffffff6098987824 */ /* 0x000fca00078e02ff */
[----:B------:R-:W-:-:S14]  /*0d00*/  R2UR UR9, R152 ;  /* 0x00000000980972ca */ /* 0x000fdc00000e0000 */
[----:B------:R-:W3:Y:S01]  /*0d10*/  LDCU UR9, c[0x0][UR9+0x2b0] ;  /* 0x00005600090977ac */ /* 0x000ee20008000800 */
[----:B------:R-:W-:Y:S01]  /*0d20*/  NOP ;  /* 0x0000000000007918 */ /* 0x000fe20000000000 */
[----:B------:R-:W-:-:S05]  /*0d30*/  CS2R.32 R152, SR_CgaSize ;  /* 0x0000000000987805 */ /* 0x000fca0000008a00 */
[----:B------:R-:W-:-:S05]  /*0d40*/  IMAD R152, R152, -0xa0, RZ ;  /* 0xffffff6098987824 */ /* 0x000fca00078e02ff */
[----:B------:R-:W-:-:S14]  /*0d50*/  R2UR UR7, R152 ;  /* 0x00000000980772ca */ /* 0x000fdc00000e0000 */
[----:B------:R-:W4:Y:S01]  /*0d60*/  LDCU UR7, c[0x0][UR7+0x2b4] ;  /* 0x00005680070777ac */ /* 0x000f220008000800 */
[----:B------:R-:W1:Y:S08]  /*0d70*/  S2UR UR4, SR_CTAID.Y ;  /* 0x00000000000479c3 */ /* 0x000e700000002600 */
[----:B------:R-:W4:Y:S01]  /*0d80*/  LDC R9, c[0x0][0xb24] ;  /* 0x0002c900ff097b82 */ /* 0x000f220000000800 */
[----:B--2---:R-:W-:-:S02]  /*0d90*/  I2FP.F32.U32 R4, UR5 ;  /* 0x0000000500047c45 */ /* 0x004fc40008201000 */
[----:B------:R-:W-:-:S05]  /*0da0*/  CS2R.32 R5, SR_CgaSize ;  /* 0x0000000000057805 */ /* 0x000fca0000008a00 */
[----:B------:R-:W-:-:S06]  /*0db0*/  IMAD R5, R5, -0xa0, RZ ;  /* 0xffffff6005057824 */ /* 0x000fcc00078e02ff */
[----:B------:R-:W2:Y:S01]  /*0dc0*/  LDC R5, c[0x0][R5+0x2a0] ;  /* 0x0000a80005057b82 */ /* 0x000ea20000000800 */
[----:B------:R-:W-:Y:S01]  /*0dd0*/  MOV R21, UR5 ;  /* 0x0000000500157c02 */ /* 0x000fe20008000f00 */
[----:B---3--:R-:W-:Y:S01]  /*0de0*/  FMUL R4, R4, UR9 ;  /* 0x0000000904047c20 */ /* 0x008fe20008400000 */
[----:B-1----:R-:W-:Y:S02]  /*0df0*/  I2FP.F32.U32 R2, UR4 ;  /* 0x0000000400027c45 */ /* 0x002fe40008201000 */
[----:B------:R-:W-:-:S05]  /*0e00*/  CS2R.32 R3, SR_CgaSize ;  /* 0x0000000000037805 */ /* 0x000fca0000008a00 */
[----:B------:R-:W-:-:S06]  /*0e10*/  IMAD R3, R3, -0xa0, RZ ;  /* 0xffffff6003037824 */ /* 0x000fcc00078e02ff */
[----:B------:R-:W1:Y:S01]  /*0e20*/  LDC R3, c[0x0][R3+0x2a4] ;  /* 0x0000a90003037b82 */ /* 0x000e620000000800 */
[----:B------:R-:W3:Y:S01]  /*0e30*/  F2I.U32.TRUNC.NTZ R152, R4 ;  /* 0x0000000400987305 */ /* 0x000ee2000020f000 */
[----:B------:R-:W-:Y:S01]  /*0e40*/  MOV R20, UR4 ;  /* 0x0000000400147c02 */ /* 0x000fe20008000f00 */
[----:B----4-:R-:W-:-:S05]  /*0e50*/  FMUL R2, R2, UR7 ;  /* 0x0000000702027c20 */ /* 0x010fca0008400000 */
[----:B------:R-:W-:Y:S01]  /*0e60*/  BAR.SYNC.DEFER_BLOCKING 0x0 ;  /* 0x0000000000007b1d */ /* 0x000fe20000010000 */
[----:B------:R-:W-:-:S05]  /*0e70*/  ISETP.GE.AND P0, PT, R9, 0x1, PT ;  /* 0x000000010900780c */ /* 0x000fca0003f06270 */
[----:B------:R-:W4:Y:S02]  /*0e80*/  F2I.U32.TRUNC.NTZ R150, R2 ;  /* 0x0000000200967305 */ /* 0x000f24000020f000 */
[----:B------:R-:W1:Y:S01]  /*0e90*/  S2UR UR36, SR_CTAID.Z ;  /* 0x00000000002479c3 */ /* 0x000e620000002700 */
[----:B---3--:R-:W-:-:S05]  /*0ea0*/  IADD3 R152, PT, PT, -R152, RZ, RZ ;  /* 0x000000ff98987210 */ /* 0x008fca0007ffe1ff */
[----:B--2---:R-:W-:Y:S01]  /*0eb0*/  IMAD R152, R5, R152, UR5 ;  /* 0x0000000505987e24 */ /* 0x004fe2000f8e0298 */
[----:B----4-:R-:W-:-:S05]  /*0ec0*/  IADD3 R150, PT, PT, -R150, RZ, RZ ;  /* 0x000000ff96967210 */ /* 0x010fca0007ffe1ff */
[----:B-1----:R-:W-:Y:S01]  /*0ed0*/  IMAD R150, R3, R150, UR4 ;  /* 0x0000000403967e24 */ /* 0x002fe2000f8e0296 */
[----:B------:R-:W-:Y:S06]  /*0ee0*/  @!P0 BRA `(.L_x_15) ;  /* 0x0000000000b88947 */ /* 0x000fec0003800000 */
[----:B------:R-:W1:Y:S01]  /*0ef0*/  LDC.64 R4, c[0x0][0xb18] ;  /* 0x0002c600ff047b82 */ /* 0x000e620000000a00 */
[----:B------:R-:W-:-:S07]  /*0f00*/  ISETP.NE.AND P0, PT, R9, 0x1, PT ;  /* 0x000000010900780c */ /* 0x000fce0003f05270 */
[----:B------:R-:W2:Y:S08]  /*0f10*/  LDC R10, c[0x0][0xb0c] ;  /* 0x0002c300ff0a7b82 */ /* 0x000eb00000000800 */
[----:B------:R-:W3:Y:S08]  /*0f20*/  LDC R11, c[0x0][0x370] ;  /* 0x0000dc00ff0b7b82 */ /* 0x000ef00000000800 */
[----:B------:R-:W4:Y:S01]  /*0f30*/  LDC R12, c[0x0][0x374] ;  /* 0x0000dd00ff0c7b82 */ /* 0x000f220000000800 */
[----:B-1----:R-:W-:-:S07]  /*0f40*/  ISETP.NE.AND P1, PT, R4, 0x1, PT ;  /* 0x000000010400780c */ /* 0x002fce0003f25270 */
[----:B------:R-:W3:Y:S01]  /*0f50*/  LDC.64 R6, c[0x0][0xb10] ;  /* 0x0002c400ff067b82 */ /* 0x000ee20000000a00 */
[----:B--2---:R-:W-:-:S07]  /*0f60*/  ISETP.NE.AND P2, PT, R10, 0x1, PT ;  /* 0x000000010a00780c */ /* 0x004fce0003f45270 */
[----:B------:R-:W1:Y:S08]  /*0f70*/  LDC R8, c[0x0][0xb20] ;  /* 0x0002c800ff087b82 */ /* 0x000e700000000800 */
[----:B------:R-:W2:Y:S01]  /*0f80*/  LDC.64 R2, c[0x0][0xb28] ;  /* 0x0002ca00ff027b82 */ /* 0x000ea20000000a00 */
[----:B----4-:R-:W-:-:S04]  /*0f90*/  IMAD.HI.U32 R13, R12, R5, RZ ;  /* 0x000000050c0d7227 */ /* 0x010fc800078e00ff */
[----:B------:R-:W-:-:S04]  /*0fa0*/  IMAD.HI.U32 R5, R20, R5, RZ ;  /* 0x0000000514057227 */ /* 0x000fc800078e00ff */
[----:B---3--:R-:W-:-:S04]  /*0fb0*/  IMAD.HI.U32 R14, R11, R6, RZ ;  /* 0x000000060b0e7227 */ /* 0x008fc800078e00ff */
[C---:B------:R-:W-:Y:S01]  /*0fc0*/  IMAD.HI.U32 R16, R21.reuse, R6, RZ ;  /* 0x0000000615107227 */ /* 0x040fe200078e00ff */
[-C--:B------:R-:W-:Y:S02]  /*0fd0*/  @P2 SHF.R.U32.HI R11, RZ, R7.reuse, R14 ;  /* 0x00000007ff0b2219 */ /* 0x080fe4000001160e */
[-C--:B-1----:R-:W-:Y:S02]  /*0fe0*/  @P1 SHF.R.U32.HI R12, RZ, R8.reuse, R13 ;  /* 0x00000008ff0c1219 */ /* 0x082fe4000001160d */
[----:B------:R-:W-:Y:S02]  /*0ff0*/  SHF.R.U32.HI R5, RZ, R8, R5 ;  /* 0x00000008ff057219 */ /* 0x000fe40000011605 */
[----:B------:R-:W-:Y:S02]  /*1000*/  SHF.R.U32.HI R16, RZ, R7, R16 ;  /* 0x00000007ff107219 */ /* 0x000fe40000011610 */
[----:B------:R-:W-:Y:S01]  /*1010*/  SEL R5, R20, R5, !P1 ;  /* 0x0000000514057207 */ /* 0x000fe20004800000 */
[----:B--2---:R-:W-:Y:S01]  /*1020*/  IMAD.HI.U32 R14, R12, R2, RZ ;  /* 0x000000020c0e7227 */ /* 0x004fe200078e00ff */
[----:B------:R-:W-:-:S02]  /*1030*/  SEL R7, R21, R16, !P2 ;  /* 0x0000001015077207 */ /* 0x000fc40005000000 */
[----:B------:R-:W-:Y:S01]  /*1040*/  IADD3 R13, PT, PT, -R5, RZ, RZ ;  /* 0x000000ff050d7210 */ /* 0x000fe20007ffe1ff */
[----:B------:R-:W-:Y:S01]  /*1050*/  IMAD.HI.U32 R6, R11, R2, RZ ;  /* 0x000000020b067227 */ /* 0x000fe200078e00ff */
[----:B------:R-:W-:-:S03]  /*1060*/  @P0 SHF.R.U32.HI R12, RZ, R3, R14 ;  /* 0x00000003ff0c0219 */ /* 0x000fc6000001160e */
[----:B------:R-:W-:Y:S01]  /*1070*/  IMAD R13, R4, R13, R20 ;  /* 0x0000000d040d7224 */ /* 0x000fe200078e0214 */
[----:B------:R-:W-:Y:S01]  /*1080*/  @P0 SHF.R.U32.HI R11, RZ, R3, R6 ;  /* 0x00000003ff0b0219 */ /* 0x000fe20000011606 */
[----:B------:R-:W-:-:S04]  /*1090*/  IMAD R12, R12, R9, RZ ;  /* 0x000000090c0c7224 */ /* 0x000fc800078e02ff */
[----:B------:R-:W-:Y:S01]  /*10a0*/  IMAD R6, R11, R9, RZ ;  /* 0x000000090b067224 */ /* 0x000fe200078e02ff */
[----:B------:R-:W-:-:S04]  /*10b0*/  ISETP.GE.AND P1, PT, R5, R12, PT ;  /* 0x0000000c0500720c */ /* 0x000fc80003f26270 */
[----:B------:R-:W-:Y:S01]  /*10c0*/  ISETP.GE.OR P1, PT, R7, R6, P1 ;  /* 0x000000060700720c */ /* 0x000fe20000f26670 */
[----:B------:R-:W-:-:S05]  /*10d0*/  IMAD.HI.U32 R6, R5, R2, RZ ;  /* 0x0000000205067227 */ /* 0x000fca00078e00ff */
[----:B------:R-:W-:-:S04]  /*10e0*/  SHF.R.U32.HI R6, RZ, R3, R6 ;  /* 0x00000003ff067219 */ /* 0x000fc80000011606 */
[----:B------:R-:W-:-:S03]  /*10f0*/  SEL R6, R5, R6, !P0 ;  /* 0x0000000605067207 */ /* 0x000fc60004000000 */
[----:B------:R-:W-:Y:S01]  /*1100*/  @!P1 IMAD.HI.U32 R8, R7, R2, RZ ;  /* 0x0000000207089227 */ /* 0x000fe200078e00ff */
[----:B------:R-:W-:-:S04]  /*1110*/  IADD3 R2, PT, PT, -R6, RZ, RZ ;  /* 0x000000ff06027210 */ /* 0x000fc80007ffe1ff */
[----:B------:R-:W-:Y:S01]  /*1120*/  @!P1 SHF.R.U32.HI R8, RZ, R3, R8 ;  /* 0x00000003ff089219 */ /* 0x000fe20000011608 */
[----:B------:R-:W-:-:S03]  /*1130*/  IMAD R2, R9, R2, R5 ;  /* 0x0000000209027224 */ /* 0x000fc600078e0205 */
[----:B------:R-:W-:-:S05]  /*1140*/  @!P1 SEL R3, R7, R8, !P0 ;  /* 0x0000000807039207 */ /* 0x000fca0004000000 */
[--C-:B------:R-:W-:Y:S02]  /*1150*/  @!P1 IMAD.IADD R6, R6, 0x1, -R3.reuse ;  /* 0x0000000106069824 */ /* 0x100fe400078e0a03 */
[----:B------:R-:W-:Y:S01]  /*1160*/  @!P1 IMAD R3, R2, R11, R3 ;  /* 0x0000000b02039224 */ /* 0x000fe200078e0203 */
[----:B------:R-:W-:Y:S01]  /*1170*/  IADD3 R2, PT, PT, -R7, RZ, RZ ;  /* 0x000000ff07027210 */ /* 0x000fe20007ffe1ff */
[----:B------:R-:W-:Y:S02]  /*1180*/  @!P1 IMAD R5, R6, R9, R7 ;  /* 0x0000000906059224 */ /* 0x000fe400078e0207 */
[----:B------:R-:W-:Y:S02]  /*1190*/  @!P1 IMAD.MOV.U32 R7, RZ, RZ, R3 ;  /* 0x000000ffff079224 */ /* 0x000fe400078e0003 */
[----:B------:R-:W-:Y:S02]  /*11a0*/  IMAD R2, R10, R2, R21 ;  /* 0x000000020a027224 */ /* 0x000fe400078e0215 */
[----:B------:R-:W-:-:S02]  /*11b0*/  IMAD R20, R5, R4, R13 ;  /* 0x0000000405147224 */ /* 0x000fc400078e020d */
[----:B------:R-:W-:Y:S02]  /*11c0*/  IMAD R21, R7, R10, R2 ;  /* 0x0000000a07157224 */ /* 0x000fe400078e0202 */
.L_x_15:
[----:B------:R-:W1:Y:S01]  /*11d0*/  LDCU UR4, c[0x0][0xb30] ;  /* 0x00016600ff0477ac */ /* 0x000e620008000800 */
[----:B------:R-:W2:Y:S08]  /*11e0*/  S2UR UR37, SR_CgaCtaId ;  /* 0x00000000002579c3 */ /* 0x000eb00000008800 */
[----:B------:R-:W3:Y:S01]  /*11f0*/  LDC R72, c[0x0][0xb24] ;  /* 0x0002c900ff487b82 */ /* 0x000ee20000000800 */
[----:B-1----:R-:W-:-:S09]  /*1200*/  UISETP.NE.AND UP1, UPT, UR4, 0x1, UPT ;  /* 0x000000010400788c */ /* 0x002fd2000bf25270 */
[----:B--2---:R-:W-:Y:S05]  /*1210*/  BRA.U UP1, `(.L_x_16) ;  /* 0x0000000101407547 */ /* 0x004fea000b800000 */
[----:B------:R-:W1:Y:S08]  /*1220*/  LDC.64 R4, c[0x0][0xb10] ;  /* 0x0002c400ff047b82 */ /* 0x000e700000000a00 */
[----:B------:R-:W2:Y:S08]  /*1230*/  LDC.64 R2, c[0x0][0xb18] ;  /* 0x0002c600ff027b82 */ /* 0x000eb00000000a00 */
[----:B------:R-:W4:Y:S08]  /*1240*/  LDC R6, c[0x0][0xb20] ;  /* 0x0002c800ff067b82 */ /* 0x000f300000000800 */
[----:B------:R-:W3:Y:S01]  /*1250*/  LDC R8, c[0x0][0xb0c] ;  /* 0x0002c300ff087b82 */ /* 0x000ee20000000800 */
[----:B-1----:R-:W-:-:S05]  /*1260*/  IMAD.HI.U32 R4, R21, R4, RZ ;  /* 0x0000000415047227 */ /* 0x002fca00078e00ff */
[----:B------:R-:W-:Y:S01]  /*1270*/  SHF.R.U32.HI R4, RZ, R5, R4 ;  /* 0x00000005ff047219 */ /* 0x000fe20000011604 */
[----:B--2---:R-:W-:Y:S01]  /*1280*/  IMAD.HI.U32 R3, R20, R3, RZ ;  /* 0x0000000314037227 */ /* 0x004fe200078e00ff */
[----:B------:R-:W-:-:S04]  /*1290*/  ISETP.NE.AND P0, PT, R2, 0x1, PT ;  /* 0x000000010200780c */ /* 0x000fc80003f05270 */
[----:B----4-:R-:W-:-:S04]  /*12a0*/  SHF.R.U32.HI R3, RZ, R6, R3 ;  /* 0x00000006ff037219 */ /* 0x010fc80000011603 */
[----:B------:R-:W-:Y:S02]  /*12b0*/  SEL R3, R20, R3, !P0 ;  /* 0x0000000314037207 */ /* 0x000fe40004000000 */
[----:B---3--:R-:W-:-:S04]  /*12c0*/  ISETP.NE.AND P1, PT, R8, 0x1, PT ;  /* 0x000000010800780c */ /* 0x008fc80003f25270 */
[----:B------:R-:W-:-:S05]  /*12d0*/  SEL R4, R21, R4, !P1 ;  /* 0x0000000415047207 */ /* 0x000fca0004800000 */
[----:B------:R-:W-:Y:S02]  /*12e0*/  IMAD.IADD R5, R3, 0x1, -R4 ;  /* 0x0000000103057824 */ /* 0x000fe400078e0a04 */
[----:B------:R-:W-:Y:S02]  /*12f0*/  IMAD.IADD R3, R4, 0x1, -R3 ;  /* 0x0000000104037824 */ /* 0x000fe400078e0a03 */
[----:B------:R-:W-:Y:S02]  /*1300*/  IMAD R21, R5, R8, R21 ;  /* 0x0000000805157224 */ /* 0x000fe400078e0215 */
[----:B------:R-:W-:-:S07]  /*1310*/  IMAD R20, R3, R2, R20 ;  /* 0x0000000203147224 */ /* 0x000fce00078e0214 */
.L_x_16:
[----:B------:R-:W-:Y:S01]  /*1320*/  BAR.SYNC.DEFER_BLOCKING 0x0 ;  /* 0x0000000000007b1d */ /* 0x000fe20000010000 */
[----:B------:R-:W-:Y:S01]  /*1330*/  UISETP.NE.AND UP1, UPT, UR8, 0x2, UPT ;  /* 0x000000020800788c */ /* 0x000fe2000bf25270 */
[----:B------:R-:W-:Y:S02]  /*1340*/  ISETP.NE.OR P5, PT, R0, 0x2, !P5 ;  /* 0x000000020000780c */ /* 0x000fe40006fa5670 */
[----:B------:R-:W-:-:S06]  /*1350*/  LOP3.LUT R2, R167, 0x1f, RZ, 0xc0, !PT ;  /* 0x0000001fa7027812 */ /* 0x000fcc00078ec0ff */
[----:B------:R-:W-:Y:S05]  /*1360*/  BRA.U UP1, `(.L_x_17) ;  /* 0x0000001101587547 */ /* 0x000fea000b800000 */
[----:B------:R-:W1:Y:S01]  /*1370*/  LDCU UR13, c[0x0][0x38c] ;  /* 0x00007180ff0d77ac */ /* 0x000e620008000800 */
[----:B------:R-:W2:Y:S01]  /*1380*/  LDC R9, c[0x0][0x370] ;  /* 0x0000dc00ff097b82 */ /* 0x000ea20000000800 */
[----:B------:R-:W-:Y:S01]  /*1390*/  PLOP3.LUT P1, PT, PT, PT, UP2, 0x80, 0x8 ;  /* 0x000000000008781c */ /* 0x000fe20003f2f028 */
[----:B------:R-:W-:Y:S01]  /*13a0*/  HFMA2 R12, -RZ, RZ, 0, 0 ;  /* 0x00000000ff0c7431 */ /* 0x000fe200000001ff */
[----:B------:R-:W-:Y:S01]  /*13b0*/  ISETP.EQ.OR P4, PT, R2, RZ, P5 ;  /* 0x000000ff0200720c */ /* 0x000fe20002f82670 */
[----:B------:R-:W-:Y:S01]  /*13c0*/  IMAD.MOV.U32 R15, RZ, RZ, 0x1 ;  /* 0x00000001ff0f7424 */ /* 0x000fe200078e00ff */
[----:B------:R-:W-:Y:S01]  /*13d0*/  PLOP3.LUT P1, PT, P1, PT, PT, 0x8, 0x80 ;  /* 0x000000000080781c */ /* 0x000fe20000f2e170 */
[----:B------:R-:W-:Y:S01]  /*13e0*/  IMAD.MOV.U32 R14, RZ, RZ, RZ ;  /* 0x000000ffff0e7224 */ /* 0x000fe200078e00ff */
[----:B------:R-:W-:Y:S01]  /*13f0*/  MOV R8, 0x1 ;  /* 0x0000000100087802 */ /* 0x000fe20000000f00 */
[----:B------:R-:W4:Y:S01]  /*1400*/  LDC R0, c[0x0][0x374] ;  /* 0x0000dd00ff007b82 */ /* 0x000f220000000800 */
[----:B------:R-:W-:Y:S01]  /*1410*/  IMAD.MOV.U32 R10, RZ, RZ, RZ ;  /* 0x000000ffff0a7224 */ /* 0x000fe200078e00ff */
[----:B------:R-:W2:Y:S01]  /*1420*/  LDCU.64 UR22, c[0x0][0x348] ;  /* 0x00006900ff1677ac */ /* 0x000ea20008000a00 */
[----:B------:R-:W-:Y:S01]  /*1430*/  UMOV UR6, URZ ;  /* 0x000000ff00067c82 */ /* 0x000fe20008000000 */
[----:B-1----:R-:W-:-:S04]  /*1440*/  UIADD3 UR5, UPT, UPT, UR13, 0x1f, URZ ;  /* 0x0000001f0d057890 */ /* 0x002fc8000fffe0ff */
[----:B------:R-:W-:-:S04]  /*1450*/  USHF.R.S32.HI UR4, URZ, 0x1f, UR5 ;  /* 0x0000001fff047899 */ /* 0x000fc80008011405 */
[----:B------:R-:W-:-:S04]  /*1460*/  ULEA.HI UR4, UR4, UR5, URZ, 0x5 ;  /* 0x0000000504047291 */ /* 0x000fc8000f8f28ff */
[----:B------:R-:W-:Y:S02]  /*1470*/  USHF.R.S32.HI UR15, URZ, 0x5, UR4 ;  /* 0x00000005ff0f7899 */ /* 0x000fe40008011404 */
[----:B------:R-:W-:Y:S02]  /*1480*/  UIADD3 UR4, UPT, UPT, UR13, -0x1, URZ ;  /* 0xffffffff0d047890 */ /* 0x000fe4000fffe0ff */
[----:B------:R-:W-:Y:S02]  /*1490*/  UISETP.LT.U32.AND UP0, UPT, UR15, 0x4, UPT ;  /* 0x000000040f00788c */ /* 0x000fe4000bf01070 */
[----:B------:R-:W-:Y:S02]  /*14a0*/  UISETP.GE.U32.AND UP1, UPT, UR4, -0x3f, UPT ;  /* 0xffffffc10400788c */ /* 0x000fe4000bf26070 */
[----:B------:R-:W-:Y:S02]  /*14b0*/  USEL UR14, UR15, 0x4, UP0 ;  /* 0x000000040f0e7887 */ /* 0x000fe40008000000 */
[----:B------:R-:W-:-:S02]  /*14c0*/  UIADD3 UR13, UPT, UPT, UR13, 0x3e, URZ ;  /* 0x0000003e0d0d7890 */ /* 0x000fc4000fffe0ff */
[----:B------:R-:W-:Y:S02]  /*14d0*/  UIADD3 UR5, UPT, UPT, UR14, -0x1, URZ ;  /* 0xffffffff0e057890 */ /* 0x000fe4000fffe0ff */
[----:B------:R-:W-:-:S03]  /*14e0*/  UIADD3 UR7, UPT, UPT, UR15, -UR14, URZ ;  /* 0x8000000e0f077290 */ /* 0x000fc6000fffe0ff */
[----:B------:R-:W-:-:S04]  /*14f0*/  @UP1 UIADD3 UR5, UPT, UPT, UR14, URZ, URZ ;  /* 0x000000ff0e051290 */ /* 0x000fc8000fffe0ff */
[----:B--2---:R-:W-:-:S12]  /*1500*/  UIADD3 UR5, UPT, UPT, UR5, 0x1, URZ ;  /* 0x0000000105057890 */ /* 0x004fd8000fffe0ff */
.L_x_35:
[----:B------:R-:W-:Y:S01]  /*1510*/  UISETP.NE.AND UP0, UPT, UR37, URZ, UPT ;  /* 0x000000ff2500728c */ /* 0x000fe2000bf05270 */
[----:B------:R-:W1:Y:S08]  /*1520*/  S2UR UR37, SR_CgaCtaId ;  /* 0x00000000002579c3 */ /* 0x000e700000008800 */
[----:B------:R-:W-:Y:S05]  /*1530*/  BRA.U UP0, `(.L_x_18) ;  /* 0x0000000100347547 */ /* 0x000fea000b800000 */
[----:B------:R-:W2:Y:S01]  /*1540*/  S2R R2, SR_CgaCtaId ;  /* 0x0000000000027919 */ /* 0x000ea20000008800 */
[----:B------:R-:W-:-:S04]  /*1550*/  MOV R3, 0x400 ;  /* 0x0000040000037802 */ /* 0x000fc80000000f00 */
[----:B--2---:R-:W-:Y:S02]  /*1560*/  LEA R3, R2, R3, 0x18 ;  /* 0x0000000302037211 */ /* 0x004fe400078ec0ff */
[----:B------:R-:W-:-:S03]  /*1570*/  SHF.L.U32 R2, R8, 0x1f, RZ ;  /* 0x0000001f08027819 */ /* 0x000fc600000006ff */
[----:B------:R-:W-:-:S04]  /*1580*/  IMAD R3, R10, 0x8, R3 ;  /* 0x000000080a037824 */ /* 0x000fc800078e0203 */
[----:B------:R-:W2:Y:S02]  /*1590*/  SYNCS.PHASECHK.TRANS64.TRYWAIT P0, [R3+URZ+0xe0], R2 ;  /* 0x0000e002030075a7 */ /* 0x000ea400080011ff */
[----:B--2---:R-:W-:Y:S05]  /*15a0*/  @!P0 BRA `(.L_x_19) ;  /* 0x0000006800fc8947 */ /* 0x004fea0003800000 */
.L_x_105:
[----:B------:R-:W-:Y:S01]  /*15b0*/  VIADD R10, R10, 0x1 ;  /* 0x000000010a0a7836 */ /* 0x000fe20000000000 */
[----:B------:R2:W-:Y:S04]  /*15c0*/  SYNCS.ARRIVE.TRANS64.A1T0 RZ, [R3+URZ+0xd0], RZ ;  /* 0x0000d0ff03ff79a7 */ /* 0x0005e800081000ff */
[----:B------:R-:W-:-:S04]  /*15d0*/  ISETP.NE.AND P0, PT, R10, 0x2, PT ;  /* 0x000000020a00780c */ /* 0x000fc80003f05270 */
[----:B------:R-:W-:Y:S02]  /*15e0*/  SEL R10, R10, RZ, P0 ;  /* 0x000000ff0a0a7207 */ /* 0x000fe40000000000 */
[----:B--2---:R-:W-:-:S04]  /*15f0*/  SEL R3, RZ, 0x1, P0 ;  /* 0x00000001ff037807 */ /* 0x004fc80000000000 */
[----:B------:R-:W-:-:S07]  /*1600*/  LOP3.LUT R8, R8, R3, RZ, 0x3c, !PT ;  /* 0x0000000308087212 */ /* 0x000fce00078e3cff */
.L_x_18:
[----:B------:R-:W-:Y:S01]  /*1610*/  UMOV UR4, 0x400 ;  /* 0x0000040000047882 */ /* 0x000fe20000000000 */
[----:B------:R-:W-:Y:S01]  /*1620*/  SHF.L.U32 R2, R15, 0x1f, RZ ;  /* 0x0000001f0f027819 */ /* 0x000fe200000006ff */
[----:B-1----:R-:W-:Y:S01]  /*1630*/  ULEA UR4, UR37, UR4, 0x18 ;  /* 0x0000000425047291 */ /* 0x002fe2000f8ec0ff */
[----:B------:R-:W-:Y:S01]  /*1640*/  R2UR UR35, R21 ;  /* 0x00000000152372ca */ /* 0x000fe200000e0000 */
[----:B------:R-:W-:Y:S01]  /*1650*/  UISETP.GE.U32.AND UP0, UPT, UR13, 0x3f, UPT ;  /* 0x0000003f0d00788c */ /* 0x000fe2000bf06070 */
[----:B------:R-:W-:Y:S01]  /*1660*/  R2UR UR11, R20 ;  /* 0x00000000140b72ca */ /* 0x000fe200000e0000 */
[----:B------:R-:W-:Y:S01]  /*1670*/  ULEA UR8, UR6, UR4, 0x3 ;  /* 0x0000000406087291 */ /* 0x000fe2000f8e18ff */
[----:B------:R-:W-:-:S08]  /*1680*/  UMOV UR24, URZ ;  /* 0x000000ff00187c82 */ /* 0x000fd00008000000 */
[----:B------:R1:W2:Y:S01]  /*1690*/  SYNCS.PHASECHK.TRANS64.TRYWAIT P0, [UR8+0x20], R2 ;  /* 0x00002002ff0075a7 */ /* 0x0002a20008001108 */
[----:B------:R-:W-:Y:S02]  /*16a0*/  USHF.L.U32 UR35, UR35, 0x7, URZ ;  /* 0x0000000723237899 */ /* 0x000fe400080006ff */
[----:B------:R-:W-:Y:S01]  /*16b0*/  USHF.L.U32 UR11, UR11, 0x7, URZ ;  /* 0x000000070b0b7899 */ /* 0x000fe200080006ff */
[----:B------:R-:W-:Y:S11]  /*16c0*/  BRA.U !UP0, `(.L_x_20) ;  /* 0x0000000108a47547 */ /* 0x000ff6000b800000 */
[----:B------:R-:W-:Y:S01]  /*16d0*/  UMOV UR16, URZ ;  /* 0x000000ff00107c82 */ /* 0x000fe20008000000 */
[----:B------:R-:W-:-:S05]  /*16e0*/  UMOV UR17, UR6 ;  /* 0x0000000600117c82 */ /* 0x000fca0008000000 */
.L_x_25:
[----:B-1----:R-:W-:Y:S01]  /*16f0*/  ULEA UR33, UR17, UR4, 0x3 ;  /* 0x0000000411217291 */ /* 0x002fe2000f8e18ff */
[----:B--2---:R-:W-:Y:S01]  /*1700*/  @!P5 MOV R3, 0x2000 ;  /* 0x000020000003d802 */ /* 0x004fe20000000f00 */
[----:B--2---:R-:W-:Y:S10]  /*1710*/  @P0 BRA `(.L_x_21) ;  /* 0x00000000000c0947 */ /* 0x004ff40003800000 */
[----:B------:R-:W-:-:S04]  /*1720*/  SHF.L.U32 R5, R15, 0x1f, RZ ;  /* 0x0000001f0f057819 */ /* 0x000fc800000006ff */
[----:B------:R-:W2:Y:S02]  /*1730*/  SYNCS.PHASECHK.TRANS64.TRYWAIT P0, [UR33+0x20], R5 ;  /* 0x00002005ff0075a7 */ /* 0x000ea40008001121 */
[----:B--2---:R-:W-:Y:S05]  /*1740*/  @!P0 BRA `(.L_x_22) ;  /* 0x0000006800a88947 */ /* 0x004fea0003800000 */
.L_x_21:
[----:B------:R2:W-:Y:S01]  /*1750*/  @!P5 SYNCS.ARRIVE.TRANS64 RZ, [UR33], R3 ;  /* 0x00000003ffffd9a7 */ /* 0x0005e20008000021 */
[----:B------:R-:W-:Y:S04]  /*1760*/  BSSY.RECONVERGENT B0, `(.L_x_23) ;  /* 0x0000003000007945 */ /* 0x000fe80003800200 */
[----:B------:R-:W-:Y:S05]  /*1770*/  @P4 BRA `(.L_x_24) ;  /* 0x0000000000044947 */ /* 0x000fea0003800000 */
[----:B------:R-:W-:Y:S05]  /*1780*/  BPT.TRAP 0x1 ;  /* 0x000000040000795c */ /* 0x000fea0000300000 */
.L_x_24:
[----:B------:R-:W-:Y:S05]  /*1790*/  BSYNC.RECONVERGENT B0 ;  /* 0x0000000000007941 */ /* 0x000fea0003800200 */
.L_x_23:
[----:B------:R-:W-:Y:S02]  /*17a0*/  UIADD3 UR6, UPT, UPT, UR17, 0x1, URZ ;  /* 0x0000000111067890 */ /* 0x000fe4000fffe0ff */
[----:B------:R-:W-:Y:S02]  /*17b0*/  UIADD3 UR26, UP1, UPT, UR22, 0x80, URZ ;  /* 0x00000080161a7890 */ /* 0x000fe4000ff3e0ff */
[----:B------:R-:W-:Y:S02]  /*17c0*/  UISETP.NE.AND UP0, UPT, UR6, 0x4, UPT ;  /* 0x000000040600788c */ /* 0x000fe4000bf05270 */
[----:B------:R-:W-:Y:S02]  /*17d0*/  USHF.L.U32 UR34, UR16, 0x5, URZ ;  /* 0x0000000510227899 */ /* 0x000fe400080006ff */
[----:B------:R-:W-:Y:S02]  /*17e0*/  USEL UR9, URZ, 0x1, UP0 ;  /* 0x00000001ff097887 */ /* 0x000fe40008000000 */
[----:B------:R-:W-:-:S02]  /*17f0*/  USEL UR6, UR6, URZ, UP0 ;  /* 0x000000ff06067287 */ /* 0x000fc40008000000 */
[----:B------:R-:W-:Y:S02]  /*1800*/  UIADD3 UR20, UP0, UPT, UR22, 0x180, URZ ;  /* 0x0000018016147890 */ /* 0x000fe4000ff1e0ff */
[----:B------:R-:W-:Y:S01]  /*1810*/  ULEA UR8, UR6, UR4, 0x3 ;  /* 0x0000000406087291 */ /* 0x000fe2000f8e18ff */
[----:B------:R-:W-:Y:S01]  /*1820*/  LOP3.LUT R15, R15, UR9, RZ, 0x3c, !PT ;  /* 0x000000090f0f7c12 */ /* 0x000fe2000f8e3cff */
[----:B------:R-:W-:Y:S02]  /*1830*/  UIADD3.X UR27, UPT, UPT, URZ, UR23, URZ, UP1, !UPT ;  /* 0x00000017ff1b7290 */ /* 0x000fe40008ffe4ff */
[----:B------:R-:W-:Y:S01]  /*1840*/  UIADD3.X UR21, UPT, UPT, URZ, UR23, URZ, UP0, !UPT ;  /* 0x00000017ff157290 */ /* 0x000fe200087fe4ff */
[----:B-1----:R-:W-:Y:S01]  /*1850*/  SHF.L.U32 R2, R15, 0x1f, RZ ;  /* 0x0000001f0f027819 */ /* 0x002fe200000006ff */
[----:B------:R-:W-:Y:S01]  /*1860*/  UMOV UR18, 0x0 ;  /* 0x0000000000127882 */ /* 0x000fe20000000000 */
[----:B------:R-:W-:Y:S01]  /*1870*/  UMOV UR19, 0x10000000 ;  /* 0x1000000000137882 */ /* 0x000fe20000000000 */
[----:B------:R-:W-:Y:S01]  /*1880*/  UMOV UR12, UR36 ;  /* 0x00000024000c7c82 */ /* 0x000fe20008000000 */
[----:B------:R1:W1:Y:S01]  /*1890*/  SYNCS.PHASECHK.TRANS64.TRYWAIT P0, [UR8+0x20], R2 ;  /* 0x00002002ff0075a7 */ /* 0x0002620008001108 */
[----:B------:R-:W-:Y:S01]  /*18a0*/  ULEA UR8, UR17, UR4, 0xc ;  /* 0x0000000411087291 */ /* 0x000fe2000f8e60ff */
[----:B------:R-:W-:Y:S01]  /*18b0*/  UMOV UR9, UR33 ;  /* 0x0000002100097c82 */ /* 0x000fe20008000000 */
[----:B------:R-:W-:-:S02]  /*18c0*/  UMOV UR10, UR34 ;  /* 0x00000022000a7c82 */ /* 0x000fc40008000000 */
[----:B------:R-:W-:Y:S02]  /*18d0*/  UIADD3 UR32, UPT, UPT, UR8, 0x8400, URZ ;  /* 0x0000840008207890 */ /* 0x000fe4000fffe0ff */
[----:B------:R-:W-:Y:S02]  /*18e0*/  UIADD3 UR8, UPT, UPT, UR8, 0xc400, URZ ;  /* 0x0000c40008087890 */ /* 0x000fe4000fffe0ff */
[----:B------:R-:W-:Y:S01]  /*18f0*/  UIADD3 UR16, UPT, UPT, UR16, 0x1, URZ ;  /* 0x0000000110107890 */ /* 0x000fe2000fffe0ff */
[----:B------:R-:W-:Y:S01]  /*1900*/  UMOV UR24, UR5 ;  /* 0x0000000500187c82 */ /* 0x000fe20008000000 */
[----:B------:R-:W-:Y:S02]  /*1910*/  UMOV UR17, UR6 ;  /* 0x0000000600117c82 */ /* 0x000fe40008000000 */
[----:B------:R-:W-:Y:S01]  /*1920*/  UISETP.NE.AND UP0, UPT, UR16, UR5, UPT ;  /* 0x000000051000728c */ /* 0x000fe2000bf05270 */
[----:B------:R1:W-:Y:S02]  /*1930*/  UTMALDG.3D [UR32], [UR26], desc[UR18] ;  /* 0x000012201a0075b4 */ /* 0x0003e40008011000 */
[----:B------:R1:W-:Y:S06]  /*1940*/  UTMALDG.3D [UR8], [UR20], desc[UR18] ;  /* 0x00001208140075b4 */ /* 0x0003ec0008011000 */
[----:B------:R-:W-:Y:S05]  /*1950*/  BRA.U UP0, `(.L_x_25) ;  /* 0xfffffffd00647547 */ /* 0x000fea000b83ffff */
.L_x_20:
[----:B-1----:R-:W-:Y:S01]  /*1960*/  ULEA UR8, UR6, UR4, 0x3 ;  /* 0x0000000406087291 */ /* 0x002fe2000f8e18ff */
[----:B------:R-:W-:Y:S01]  /*1970*/  SHF.L.U32 R2, R15, 0x1f, RZ ;  /* 0x0000001f0f027819 */ /* 0x000fe200000006ff */
[----:B------:R-:W-:Y:S01]  /*1980*/  @!P1 SYNCS.ARRIVE.TRANS64.A1T0 RZ, [UR4+0x68], RZ ;  /* 0x000068ffffff99a7 */ /* 0x000fe20008100004 */
[----:B------:R-:W-:-:S06]  /*1990*/  UISETP.GT.AND UP0, UPT, UR15, UR14, UPT ;  /* 0x0000000e0f00728c */ /* 0x000fcc000bf04270 */
[----:B--2---:R1:W2:Y:S03]  /*19a0*/  SYNCS.PHASECHK.TRANS64.TRYWAIT P0, [UR8+0x20], R2 ;  /* 0x00002002ff0075a7 */ /* 0x0042a60008001108 */
[----:B------:R-:W-:Y:S05]  /*19b0*/  BRA.U !UP0, `(.L_x_26) ;  /* 0x0000000108a87547 */ /* 0x000fea000b800000 */
[----:B------:R-:W-:Y:S01]  /*19c0*/  UIADD3 UR21, UPT, UPT, UR7, UR24, URZ ;  /* 0x0000001807157290 */ /* 0x000fe2000fffe0ff */
[----:B------:R-:W-:-:S11]  /*19d0*/  UMOV UR25, UR6 ;  /* 0x0000000600197c82 */ /* 0x000fd60008000000 */
.L_x_31:
[----:B-1----:R-:W-:Y:S01]  /*19e0*/  ULEA UR17, UR25, UR4, 0x3 ;  /* 0x0000000419117291 */ /* 0x002fe2000f8e18ff */
[----:B--2---:R-:W-:Y:S01]  /*19f0*/  @!P5 MOV R3, 0x2000 ;  /* 0x000020000003d802 */ /* 0x004fe20000000f00 */
[----:B--2---:R-:W-:Y:S10]  /*1a00*/  @P0 BRA `(.L_x_27) ;  /* 0x00000000000c0947 */ /* 0x004ff40003800000 */
[----:B------:R-:W-:-:S04]  /*1a10*/  SHF.L.U32 R5, R15, 0x1f, RZ ;  /* 0x0000001f0f057819 */ /* 0x000fc800000006ff */
[----:B------:R-:W2:Y:S02]  /*1a20*/  SYNCS.PHASECHK.TRANS64.TRYWAIT P0, [UR17+0x20], R5 ;  /* 0x00002005ff0075a7 */ /* 0x000ea40008001111 */
[----:B--2---:R-:W-:Y:S05]  /*1a30*/  @!P0 BRA `(.L_x_28) ;  /* 0x0000006800048947 */ /* 0x004fea0003800000 */
.L_x_27:
[----:B------:R2:W-:Y:S01]  /*1a40*/  @!P5 SYNCS.ARRIVE.TRANS64 RZ, [UR17], R3 ;  /* 0x00000003ffffd9a7 */ /* 0x0005e20008000011 */
[----:B------:R-:W-:Y:S04]  /*1a50*/  BSSY.RECONVERGENT B0, `(.L_x_29) ;  /* 0x0000003000007945 */ /* 0x000fe80003800200 */
[----:B------:R-:W-:Y:S05]  /*1a60*/  @P4 BRA `(.L_x_30) ;  /* 0x0000000000044947 */ /* 0x000fea0003800000 */
[----:B------:R-:W-:Y:S05]  /*1a70*/  BPT.TRAP 0x1 ;  /* 0x000000040000795c */ /* 0x000fea0000300000 */
.L_x_30:
[----:B------:R-:W-:Y:S05]  /*1a80*/  BSYNC.RECONVERGENT B0 ;  /* 0x0000000000007941 */ /* 0x000fea0003800200 */
.L_x_29:
        /* <DEDUP_REMOVED lines=20> */
[----:B------:R-:W-:Y:S01]  /*1bd0*/  UIADD3 UR8, UPT, UPT, UR8, 0xc400, URZ ;  /* 0x0000c40008087890 */ /* 0x000fe2000fffe0ff */
[----:B------:R-:W-:Y:S01]  /*1be0*/  UMOV UR9, UR17 ;  /* 0x0000001100097c82 */ /* 0x000fe20008000000 */
[----:B------:R-:W-:Y:S01]  /*1bf0*/  UMOV UR10, UR18 ;  /* 0x00000012000a7c82 */ /* 0x000fe20008000000 */
[----:B------:R-:W-:Y:S01]  /*1c00*/  UIADD3 UR24, UPT, UPT, UR24, 0x1, URZ ;  /* 0x0000000118187890 */ /* 0x000fe2000fffe0ff */
[----:B------:R-:W-:-:S03]  /*1c10*/  UMOV UR25, UR6 ;  /* 0x0000000600197c82 */ /* 0x000fc60008000000 */
[----:B------:R1:W-:Y:S01]  /*1c20*/  UTMALDG.3D [UR16], [UR30], desc[UR26] ;  /* 0x00001a101e0075b4 */ /* 0x0003e20008011000 */
[----:B------:R-:W-:Y:S01]  /*1c30*/  UISETP.NE.AND UP0, UPT, UR24, UR21, UPT ;  /* 0x000000151800728c */ /* 0x000fe2000bf05270 */
[----:B------:R1:W-:Y:S08]  /*1c40*/  UTMALDG.3D [UR8], [UR28], desc[UR26] ;  /* 0x00001a081c0075b4 */ /* 0x0003f00008011000 */
[----:B------:R-:W-:Y:S05]  /*1c50*/  BRA.U UP0, `(.L_x_31) ;  /* 0xfffffffd00607547 */ /* 0x000fea000b83ffff */
.L_x_26:
[----:B-1----:R-:W-:Y:S01]  /*1c60*/  LEA R2, R14, UR4, 0x3 ;  /* 0x000000040e027c11 */ /* 0x002fe2000f8e18ff */
[----:B------:R-:W-:Y:S01]  /*1c70*/  NOP ;  /* 0x0000000000007918 */ /* 0x000fe20000000000 */
[----:B--2---:R-:W-:Y:S02]  /*1c80*/  SHF.L.U32 R3, R12, 0x1f, RZ ;  /* 0x0000001f0c037819 */ /* 0x004fe400000006ff */
[----:B------:R-:W-:Y:S02]  /*1c90*/  LEA R4, R14, UR4, 0x4 ;  /* 0x000000040e047c11 */ /* 0x000fe4000f8e20ff */
[----:B------:R-:W1:Y:S02]  /*1ca0*/  SYNCS.PHASECHK.TRANS64.TRYWAIT P0, [R2+URZ+0x70], R3 ;  /* 0x00007003020075a7 */ /* 0x000e6400080011ff */
[----:B-1----:R-:W-:Y:S05]  /*1cb0*/  @!P0 BRA `(.L_x_32) ;  /* 0x00000064007c8947 */ /* 0x002fea0003800000 */
.L_x_108:
[----:B------:R-:W2:Y:S01]  /*1cc0*/  LDS.128 R4, [R4+0x100] ;  /* 0x0001000004047984 */ /* 0x000ea20000000c00 */
[----:B---3--:R-:W-:Y:S01]  /*1cd0*/  ISETP.GE.AND P0, PT, R72, 0x1, PT ;  /* 0x000000014800780c */ /* 0x008fe20003f06270 */
[----:B-1----:R-:W-:Y:S01]  /*1ce0*/  VIADD R2, R2, 0x80 ;  /* 0x0000008002027836 */ /* 0x002fe20000000000 */
[----:B------:R-:W-:Y:S01]  /*1cf0*/  @!PT LDS RZ, [RZ] ;  /* 0x00000000fffff984 */ /* 0x000fe20000000800 */
[----:B------:R-:W-:Y:S01]  /*1d00*/  @!PT LDS RZ, [RZ] ;  /* 0x00000000fffff984 */ /* 0x000fe20000000800 */
[----:B------:R-:W-:Y:S01]  /*1d10*/  @!PT LDS RZ, [RZ] ;  /* 0x00000000fffff984 */ /* 0x000fe20000000800 */
[----:B------:R-:W-:Y:S01]  /*1d20*/  @!PT LDS RZ, [RZ] ;  /* 0x00000000fffff984 */ /* 0x000fe20000000800 */
[----:B------:R1:W-:Y:S06]  /*1d30*/  MEMBAR.ALL.CTA ;  /* 0x0000000000007992 */ /* 0x0003ec0000008000 */
[----:B-1----:R-:W1:Y:S01]  /*1d40*/  FENCE.VIEW.ASYNC.S ;  /* 0x00000000000073c6 */ /* 0x002e620000000000 */
[----:B------:R-:W-:-:S04]  /*1d50*/  PRMT R2, RZ, 0x654, R2 ;  /* 0x00000654ff027816 */ /* 0x000fc80000000002 */
[----:B-1----:R1:W-:Y:S01]  /*1d60*/  SYNCS.ARRIVE.TRANS64.RED.A1T0 RZ, [R2+URZ], RZ ;  /* 0x000000ff02ff79a7 */ /* 0x0023e200081004ff */
[----:B--2---:R-:W-:-:S13]  /*1d70*/  LOP3.LUT P2, RZ, R6, 0x1, RZ, 0xc0, !PT ;  /* 0x0000000106ff7812 */ /* 0x004fda000784c0ff */
[----:B------:R-:W-:Y:S01]  /*1d80*/  @P2 SHF.R.U32.HI R3, RZ, 0x10, R5 ;  /* 0x00000010ff032819 */ /* 0x000fe20000011605 */
[----:B------:R-:W-:Y:S01]  /*1d90*/  VOTEU.ANY UP0, P2 ;  /* 0x0000000000ff7886 */ /* 0x000fe20001000100 */
[----:B------:R-:W-:Y:S02]  /*1da0*/  @P2 MOV R13, R4 ;  /* 0x00000004000d2202 */ /* 0x000fe40000000f00 */
[----:B------:R-:W-:Y:S02]  /*1db0*/  @P2 R2UR.BROADCAST UR8, R3 ;  /* 0x00000000030822ca */ /* 0x000fe400008e0000 */
[----:B------:R-:W-:-:S11]  /*1dc0*/  @P2 LOP3.LUT R11, R5, 0xffff, RZ, 0xc0, !PT ;  /* 0x0000ffff050b2812 */ /* 0x000fd600078ec0ff */
[----:B------:R-:W-:Y:S01]  /*1dd0*/  @UP0 UMOV UR36, UR8 ;  /* 0x0000000800240c82 */ /* 0x000fe20008000000 */
[----:B-1----:R-:W-:Y:S05]  /*1de0*/  @!P0 BRA `(.L_x_33) ;  /* 0x0000000000b88947 */ /* 0x002fea0003800000 */
[----:B------:R-:W4:Y:S01]  /*1df0*/  LDC.64 R4, c[0x0][0xb18] ;  /* 0x0002c600ff047b82 */ /* 0x000f220000000a00 */
[----:B------:R-:W-:-:S07]  /*1e00*/  ISETP.NE.AND P3, PT, R72, 0x1, PT ;  /* 0x000000014800780c */ /* 0x000fce0003f65270 */
[----:B------:R-:W1:Y:S08]  /*1e10*/  LDC.64 R6, c[0x0][0xb10] ;  /* 0x0002c400ff067b82 */ /* 0x000e700000000a00 */
[----:B------:R-:W2:Y:S08]  /*1e20*/  LDC R16, c[0x0][0xb20] ;  /* 0x0002c800ff107b82 */ /* 0x000eb00000000800 */
[----:B------:R-:W3:Y:S01]  /*1e30*/  LDC R18, c[0x0][0xb0c] ;  /* 0x0002c300ff127b82 */ /* 0x000ee20000000800 */
[----:B----4-:R-:W-:Y:S01]  /*1e40*/  IMAD.HI.U32 R17, R0, R5, RZ ;  /* 0x0000000500117227 */ /* 0x010fe200078e00ff */
[----:B------:R-:W-:-:S03]  /*1e50*/  ISETP.NE.AND P0, PT, R4, 0x1, PT ;  /* 0x000000010400780c */ /* 0x000fc60003f05270 */
[----:B------:R-:W-:-:S03]  /*1e60*/  IMAD.HI.U32 R5, R11, R5, RZ ;  /* 0x000000050b057227 */ /* 0x000fc600078e00ff */
[----:B------:R-:W4:Y:S01]  /*1e70*/  LDC.64 R2, c[0x0][0xb28] ;  /* 0x0002ca00ff027b82 */ /* 0x000f220000000a00 */
[----:B-1----:R-:W-:-:S04]  /*1e80*/  IMAD.HI.U32 R20, R9, R6, RZ ;  /* 0x0000000609147227 */ /* 0x002fc800078e00ff */
[----:B------:R-:W-:Y:S01]  /*1e90*/  IMAD.HI.U32 R22, R13, R6, RZ ;  /* 0x000000060d167227 */ /* 0x000fe200078e00ff */
[----:B------:R-:W-:Y:S02]  /*1ea0*/  SHF.R.U32.HI R20, RZ, R7, R20 ;  /* 0x00000007ff147219 */ /* 0x000fe40000011614 */
[-C--:B--2---:R-:W-:Y:S02]  /*1eb0*/  SHF.R.U32.HI R17, RZ, R16.reuse, R17 ;  /* 0x00000010ff117219 */ /* 0x084fe40000011611 */
[----:B------:R-:W-:Y:S02]  /*1ec0*/  SHF.R.U32.HI R16, RZ, R16, R5 ;  /* 0x00000010ff107219 */ /* 0x000fe40000011605 */
[----:B------:R-:W-:Y:S02]  /*1ed0*/  SEL R17, R0, R17, !P0 ;  /* 0x0000001100117207 */ /* 0x000fe40004000000 */
[----:B------:R-:W-:Y:S02]  /*1ee0*/  SHF.R.U32.HI R22, RZ, R7, R22 ;  /* 0x00000007ff167219 */ /* 0x000fe40000011616 */
[----:B---3--:R-:W-:-:S02]  /*1ef0*/  ISETP.NE.AND P1, PT, R18, 0x1, PT ;  /* 0x000000011200780c */ /* 0x008fc40003f25270 */
[----:B------:R-:W-:Y:S02]  /*1f00*/  SEL R5, R11, R16, !P0 ;  /* 0x000000100b057207 */ /* 0x000fe40004000000 */
[----:B------:R-:W-:Y:S02]  /*1f10*/  SEL R19, R9, R20, !P1 ;  /* 0x0000001409137207 */ /* 0x000fe40004800000 */
[----:B------:R-:W-:Y:S01]  /*1f20*/  SEL R7, R13, R22, !P1 ;  /* 0x000000160d077207 */ /* 0x000fe20004800000 */
[----:B----4-:R-:W-:-:S04]  /*1f30*/  IMAD.HI.U32 R20, R17, R2, RZ ;  /* 0x0000000211147227 */ /* 0x010fc800078e00ff */
[----:B------:R-:W-:Y:S01]  /*1f40*/  IMAD.HI.U32 R6, R19, R2, RZ ;  /* 0x0000000213067227 */ /* 0x000fe200078e00ff */
[----:B------:R-:W-:-:S04]  /*1f50*/  @P3 SHF.R.U32.HI R17, RZ, R3, R20 ;  /* 0x00000003ff113219 */ /* 0x000fc80000011614 */
        /* <DEDUP_REMOVED lines=8> */
[----:B------:R-:W-:-:S04]  /*1fe0*/  @!P0 IMAD.HI.U32 R16, R7, R2, RZ ;  /* 0x0000000207108227 */ /* 0x000fc800078e00ff */
[----:B------:R-:W-:Y:S01]  /*1ff0*/  IMAD.MOV R2, RZ, RZ, -R6 ;  /* 0x000000ffff027224 */ /* 0x000fe200078e0a06 */
[----:B------:R-:W-:-:S03]  /*2000*/  @!P0 SHF.R.U32.HI R16, RZ, R3, R16 ;  /* 0x00000003ff108219 */ /* 0x000fc60000011610 */
[----:B------:R-:W-:Y:S01]  /*2010*/  IMAD R2, R72, R2, R5 ;  /* 0x0000000248027224 */ /* 0x000fe200078e0205 */
[----:B------:R-:W-:Y:S02]  /*2020*/  @!P0 SEL R3, R7, R16, !P3 ;  /* 0x0000001007038207 */ /* 0x000fe40005800000 */
[----:B------:R-:W-:-:S03]  /*2030*/  IADD3 R16, PT, PT, -R5, RZ, RZ ;  /* 0x000000ff05107210 */ /* 0x000fc60007ffe1ff */
[--C-:B------:R-:W-:Y:S02]  /*2040*/  @!P0 IMAD.IADD R6, R6, 0x1, -R3.reuse ;  /* 0x0000000106068824 */ /* 0x100fe400078e0a03 */
[----:B------:R-:W-:Y:S01]  /*2050*/  @!P0 IMAD R3, R2, R19, R3 ;  /* 0x0000001302038224 */ /* 0x000fe200078e0203 */
[----:B------:R-:W-:Y:S01]  /*2060*/  IADD3 R2, PT, PT, -R7, RZ, RZ ;  /* 0x000000ff07027210 */ /* 0x000fe20007ffe1ff */
[----:B------:R-:W-:Y:S02]  /*2070*/  @!P0 IMAD R5, R72, R6, R7 ;  /* 0x0000000648058224 */ /* 0x000fe400078e0207 */
[----:B------:R-:W-:Y:S02]  /*2080*/  IMAD R11, R4, R16, R11 ;  /* 0x00000010040b7224 */ /* 0x000fe400078e020b */
[----:B------:R-:W-:Y:S02]  /*2090*/  @!P0 IMAD.MOV.U32 R7, RZ, RZ, R3 ;  /* 0x000000ffff078224 */ /* 0x000fe400078e0003 */
[----:B------:R-:W-:-:S02]  /*20a0*/  IMAD R2, R18, R2, R13 ;  /* 0x0000000212027224 */ /* 0x000fc400078e020d */
[----:B------:R-:W-:Y:S02]  /*20b0*/  IMAD R11, R5, R4, R11 ;  /* 0x00000004050b7224 */ /* 0x000fe400078e020b */
[----:B------:R-:W-:Y:S02]  /*20c0*/  IMAD R13, R7, R18, R2 ;  /* 0x00000012070d7224 */ /* 0x000fe400078e0202 */
.L_x_33:
[----:B------:R-:W1:Y:S02]  /*20d0*/  LDCU UR8, c[0x0][0xb30] ;  /* 0x00016600ff0877ac */ /* 0x000e640008000800 */
[----:B-1----:R-:W-:-:S09]  /*20e0*/  UISETP.NE.AND UP0, UPT, UR8, 0x1, UPT ;  /* 0x000000010800788c */ /* 0x002fd2000bf05270 */
[----:B------:R-:W-:Y:S05]  /*20f0*/  BRA.U UP0, `(.L_x_34) ;  /* 0x0000000100407547 */ /* 0x000fea000b800000 */
[----:B------:R-:W1:Y:S08]  /*2100*/  LDC.64 R4, c[0x0][0xb10] ;  /* 0x0002c400ff047b82 */ /* 0x000e700000000a00 */
[----:B------:R-:W2:Y:S08]  /*2110*/  LDC.64 R2, c[0x0][0xb18] ;  /* 0x0002c600ff027b82 */ /* 0x000eb00000000a00 */
[----:B------:R-:W3:Y:S08]  /*2120*/  LDC R6, c[0x0][0xb20] ;  /* 0x0002c800ff067b82 */ /* 0x000ef00000000800 */
[----:B------:R-:W4:Y:S01]  /*2130*/  LDC R16, c[0x0][0xb0c] ;  /* 0x0002c300ff107b82 */ /* 0x000f220000000800 */
[----:B-1----:R-:W-:-:S05]  /*2140*/  IMAD.HI.U32 R4, R13, R4, RZ ;  /* 0x000000040d047227 */ /* 0x002fca00078e00ff */
[----:B------:R-:W-:Y:S01]  /*2150*/  SHF.R.U32.HI R4, RZ, R5, R4 ;  /* 0x00000005ff047219 */ /* 0x000fe20000011604 */
[----:B--2---:R-:W-:Y:S01]  /*2160*/  IMAD.HI.U32 R3, R11, R3, RZ ;  /* 0x000000030b037227 */ /* 0x004fe200078e00ff */
[----:B------:R-:W-:-:S04]  /*2170*/  ISETP.NE.AND P0, PT, R2, 0x1, PT ;  /* 0x000000010200780c */ /* 0x000fc80003f05270 */
[----:B---3--:R-:W-:-:S04]  /*2180*/  SHF.R.U32.HI R6, RZ, R6, R3 ;  /* 0x00000006ff067219 */ /* 0x008fc80000011603 */
[----:B------:R-:W-:Y:S02]  /*2190*/  SEL R3, R11, R6, !P0 ;  /* 0x000000060b037207 */ /* 0x000fe40004000000 */
[----:B----4-:R-:W-:-:S04]  /*21a0*/  ISETP.NE.AND P1, PT, R16, 0x1, PT ;  /* 0x000000011000780c */ /* 0x010fc80003f25270 */
[----:B------:R-:W-:-:S05]  /*21b0*/  SEL R4, R13, R4, !P1 ;  /* 0x000000040d047207 */ /* 0x000fca0004800000 */
[----:B------:R-:W-:Y:S02]  /*21c0*/  IMAD.IADD R5, R3, 0x1, -R4 ;  /* 0x0000000103057824 */ /* 0x000fe400078e0a04 */
[----:B------:R-:W-:Y:S02]  /*21d0*/  IMAD.IADD R3, R4, 0x1, -R3 ;  /* 0x0000000104037824 */ /* 0x000fe400078e0a03 */
[----:B------:R-:W-:Y:S02]  /*21e0*/  IMAD R13, R5, R16, R13 ;  /* 0x00000010050d7224 */ /* 0x000fe400078e020d */
[----:B------:R-:W-:-:S07]  /*21f0*/  IMAD R11, R3, R2, R11 ;  /* 0x00000002030b7224 */ /* 0x000fce00078e020b */
.L_x_34:
[----:B------:R-:W-:Y:S01]  /*2200*/  VIADD R14, R14, 0x1 ;  /* 0x000000010e0e7836 */ /* 0x000fe20000000000 */
[----:B------:R-:W-:Y:S01]  /*2210*/  PLOP3.LUT P1, PT, PT, PT, PT, 0x80, 0x8 ;  /* 0x000000000008781c */ /* 0x000fe20003f2f070 */
[----:B------:R-:W-:Y:S02]  /*2220*/  IMAD.IADD R21, R13, 0x1, R152 ;  /* 0x000000010d157824 */ /* 0x000fe400078e0298 */
[----:B------:R-:W-:Y:S01]  /*2230*/  IMAD.IADD R20, R11, 0x1, R150 ;  /* 0x000000010b147824 */ /* 0x000fe200078e0296 */
[----:B------:R-:W-:-:S04]  /*2240*/  ISETP.NE.AND P0, PT, R14, 0x2, PT ;  /* 0x000000020e00780c */ /* 0x000fc80003f05270 */
[----:B------:R-:W-:Y:S02]  /*2250*/  SEL R3, RZ, 0x1, P0 ;  /* 0x00000001ff037807 */ /* 0x000fe40000000000 */
[----:B------:R-:W-:Y:S02]  /*2260*/  SEL R14, R14, RZ, P0 ;  /* 0x000000ff0e0e7207 */ /* 0x000fe40000000000 */
[----:B------:R-:W-:Y:S01]  /*2270*/  LOP3.LUT R12, R12, R3, RZ, 0x3c, !PT ;  /* 0x000000030c0c7212 */ /* 0x000fe200078e3cff */
[----:B------:R-:W-:Y:S06]  /*2280*/  @P2 BRA `(.L_x_35) ;  /* 0xfffffff000a02947 */ /* 0x000fec000383ffff */
[----:B------:R-:W-:Y:S01]  /*2290*/  UIADD3 UR4, UPT, UPT, UR4, 0x20, URZ ;  /* 0x0000002004047890 */ /* 0x000fe2000fffe0ff */
[----:B------:R-:W-:-:S03]  /*22a0*/  SHF.L.U32 R3, R15, 0x1f, RZ ;  /* 0x0000001f0f037819 */ /* 0x000fc600000006ff */
[----:B------:R-:W-:-:S09]  /*22b0*/  ULEA UR5, UR6, UR4, 0x3 ;  /* 0x0000000406057291 */ /* 0x000fd2000f8e18ff */
[----:B------:R-:W1:Y:S02]  /*22c0*/  SYNCS.PHASECHK.TRANS64.TRYWAIT P0, [UR5], R3 ;  /* 0x00000003ff0075a7 */ /* 0x000e640008001105 */
[----:B-1----:R-:W-:Y:S05]  /*22d0*/  @!P0 BRA `(.L_x_36) ;  /* 0x0000006000088947 */ /* 0x002fea0003800000 */
.L_x_110:
[----:B------:R-:W-:-:S04]  /*22e0*/  UIADD3 UR6, UPT, UPT, UR6, 0x1, URZ ;  /* 0x0000000106067890 */ /* 0x000fc8000fffe0ff */
[----:B------:R-:W-:-:S04]  /*22f0*/  UISETP.NE.AND UP0, UPT, UR6, 0x4, UPT ;  /* 0x000000040600788c */ /* 0x000fc8000bf05270 */
[----:B------:R-:W-:Y:S02]  /*2300*/  USEL UR7, URZ, 0x1, UP0 ;  /* 0x00000001ff077887 */ /* 0x000fe40008000000 */
[----:B------:R-:W-:-:S04]  /*2310*/  USEL UR6, UR6, URZ, UP0 ;  /* 0x000000ff06067287 */ /* 0x000fc80008000000 */
[----:B------:R-:W-:Y:S01]  /*2320*/  ULEA UR5, UR6, UR4, 0x3 ;  /* 0x0000000406057291 */ /* 0x000fe2000f8e18ff */
[----:B------:R-:W-:-:S04]  /*2330*/  LOP3.LUT R2, R15, UR7, RZ, 0x3c, !PT ;  /* 0x000000070f027c12 */ /* 0x000fc8000f8e3cff */
[----:B-1----:R-:W-:-:S04]  /*2340*/  SHF.L.U32 R3, R2, 0x1f, RZ ;  /* 0x0000001f02037819 */ /* 0x002fc800000006ff */
[----:B------:R-:W1:Y:S02]  /*2350*/  SYNCS.PHASECHK.TRANS64.TRYWAIT P0, [UR5], R3 ;  /* 0x00000003ff0075a7 */ /* 0x000e640008001105 */
[----:B-1----:R-:W-:Y:S05]  /*2360*/  @!P0 BRA `(.L_x_37) ;  /* 0x0000005c00fc8947 */ /* 0x002fea0003800000 */
.L_x_112:
        /* <DEDUP_REMOVED lines=9> */
.L_x_114:
[----:B------:R-:W-:-:S04]  /*2400*/  UIADD3 UR6, UPT, UPT, UR6, 0x1, URZ ;  /* 0x0000000106067890 */ /* 0x000fc8000fffe0ff */
[----:B------:R-:W-:-:S04]  /*2410*/  UISETP.NE.AND UP0, UPT, UR6, 0x4, UPT ;  /* 0x000000040600788c */ /* 0x000fc8000bf05270 */
[----:B------:R-:W-:Y:S02]  /*2420*/  USEL UR5, URZ, 0x1, UP0 ;  /* 0x00000001ff057887 */ /* 0x000fe40008000000 */
[----:B------:R-:W-:-:S04]  /*2430*/  USEL UR6, UR6, URZ, UP0 ;  /* 0x000000ff06067287 */ /* 0x000fc80008000000 */
[----:B------:R-:W-:Y:S01]  /*2440*/  ULEA UR6, UR6, UR4, 0x3 ;  /* 0x0000000406067291 */ /* 0x000fe2000f8e18ff */
[----:B-1----:R-:W-:-:S04]  /*2450*/  LOP3.LUT R3, R2, UR5, RZ, 0x3c, !PT ;  /* 0x0000000502037c12 */ /* 0x002fc8000f8e3cff */
[----:B------:R-:W-:Y:S01]  /*2460*/  SHF.L.U32 R3, R3, 0x1f, RZ ;  /* 0x0000001f03037819 */ /* 0x000fe200000006ff */
[----:B----4-:R-:W-:-:S07]  /*2470*/  IMAD.U32 R0, RZ, RZ, UR6 ;  /* 0x00000006ff007e24 */ /* 0x010fce000f8e00ff */
.L_x_39:
[----:B-1----:R1:W2:Y:S02]  /*2480*/  SYNCS.PHASECHK.TRANS64.TRYWAIT P0, [R0+URZ], R3 ;  /* 0x00000003000075a7 */ /* 0x0022a400080011ff */
[----:B--2---:R-:W-:Y:S05]  /*2490*/  @!P0 NANOSLEEP.SYNCS 0x989680 ;  /* 0x009896800000895d */ /* 0x004fea0003900000 */
[----:B------:R-:W2:Y:S02]  /*24a0*/  @!P0 SYNCS.PHASECHK.TRANS64 P0, [R0+URZ], R3 ;  /* 0x00000003000085a7 */ /* 0x000ea400080010ff */
[----:B--2---:R-:W-:Y:S05]  /*24b0*/  @P0 EXIT ;  /* 0x000000000000094d */ /* 0x004fea0003800000 */
[----:B------:R-:W-:Y:S05]  /*24c0*/  BRA `(.L_x_39) ;  /* 0xfffffffc00ec7947 */ /* 0x000fea000383ffff */
.L_x_17:
[----:B------:R-:W-:-:S04]  /*24d0*/  UISETP.NE.AND UP1, UPT, UR37, URZ, UPT ;  /* 0x000000ff2500728c */ /* 0x000fc8000bf25270 */
[----:B------:R-:W-:-:S09]  /*24e0*/  UISETP.NE.OR UP1, UPT, UR8, 0x1, UP1 ;  /* 0x000000010800788c */ /* 0x000fd20008f25670 */
[----:B------:R-:W-:Y:S05]  /*24f0*/  BRA.U UP1, `(.L_x_40) ;  /* 0x0000000501487547 */ /* 0x000fea000b800000 */
[----:B------:R-:W-:Y:S01]  /*2500*/  ISETP.NE.AND P2, PT, R2, RZ, PT ;  /* 0x000000ff0200720c */ /* 0x000fe20003f45270 */
[----:B------:R-:W-:Y:S01]  /*2510*/  IMAD.MOV.U32 R12, RZ, RZ, 0x1 ;  /* 0x00000001ff0c7424 */ /* 0x000fe200078e00ff */
[----:B------:R-:W-:Y:S02]  /*2520*/  CS2R R10, SRZ ;  /* 0x00000000000a7805 */ /* 0x000fe4000001ff00 */
[----:B------:R-:W-:Y:S01]  /*2530*/  CS2R R8, SRZ ;  /* 0x0000000000087805 */ /* 0x000fe2000001ff00 */
[----:B------:R-:W-:Y:S01]  /*2540*/  UMOV UR4, 0x400 ;  /* 0x0000040000047882 */ /* 0x000fe20000000000 */
[----:B------:R-:W-:Y:S01]  /*2550*/  UMOV UR6, URZ ;  /* 0x000000ff00067c82 */ /* 0x000fe20008000000 */
[----:B------:R-:W-:-:S12]  /*2560*/  ULEA UR37, UR37, UR4, 0x18 ;  /* 0x0000000425257291 */ /* 0x000fd8000f8ec0ff */
.L_x_44:
[----:B------:R-:W-:Y:S02]  /*2570*/  LEA R0, R8, UR37, 0x3 ;  /* 0x0000002508007c11 */ /* 0x000fe4000f8e18ff */
[----:B------:R-:W-:-:S03]  /*2580*/  SHF.L.U32 R5, R9, 0x1f, RZ ;  /* 0x0000001f09057819 */ /* 0x000fc600000006ff */
[----:B------:R-:W-:Y:S01]  /*2590*/  VIADD R4, R0, 0xe0 ;  /* 0x000000e000047836 */ /* 0x000fe20000000000 */
[----:B------:R-:W1:Y:S02]  /*25a0*/  SYNCS.PHASECHK.TRANS64.TRYWAIT P0, [R0+URZ+0xd0], R5 ;  /* 0x0000d005000075a7 */ /* 0x000e6400080011ff */
[----:B-1----:R-:W-:Y:S05]  /*25b0*/  @!P0 BRA `(.L_x_41) ;  /* 0x0000005c00988947 */ /* 0x002fea0003800000 */
.L_x_115:
[----:B------:R-:W-:Y:S01]  /*25c0*/  ULEA UR5, UR6, UR37, 0x3 ;  /* 0x0000002506057291 */ /* 0x000fe2000f8e18ff */
[----:B------:R-:W-:Y:S02]  /*25d0*/  PRMT R4, RZ, 0x654, R4 ;  /* 0x00000654ff047816 */ /* 0x000fe40000000004 */
[----:B-1----:R-:W-:Y:S01]  /*25e0*/  SHF.L.U32 R5, R12, 0x1f, RZ ;  /* 0x0000001f0c057819 */ /* 0x002fe200000006ff */
[----:B------:R-:W-:Y:S01]  /*25f0*/  UIADD3 UR4, UPT, UPT, UR5, 0x70, URZ ;  /* 0x0000007005047890 */ /* 0x000fe2000fffe0ff */
[----:B------:R1:W-:Y:S05]  /*2600*/  SYNCS.ARRIVE.TRANS64.RED.A1T0 RZ, [R4+URZ], RZ ;  /* 0x000000ff04ff79a7 */ /* 0x0003ea00081004ff */
[----:B------:R-:W-:Y:S01]  /*2610*/  IMAD.U32 R7, RZ, RZ, UR4 ;  /* 0x00000004ff077e24 */ /* 0x000fe2000f8e00ff */
[----:B------:R-:W2:Y:S04]  /*2620*/  SYNCS.PHASECHK.TRANS64.TRYWAIT P0, [UR5+0x80], R5 ;  /* 0x00008005ff0075a7 */ /* 0x000ea80008001105 */
[----:B------:R-:W-:Y:S01]  /*2630*/  PRMT R6, R2, 0x654, R7 ;  /* 0x0000065402067816 */ /* 0x000fe20000000007 */
[----:B-1----:R-:W-:Y:S01]  /*2640*/  @!P2 IMAD.MOV.U32 R4, RZ, RZ, 0x10 ;  /* 0x00000010ff04a424 */ /* 0x002fe200078e00ff */
[----:B--2---:R-:W-:Y:S06]  /*2650*/  @!P0 BRA `(.L_x_42) ;  /* 0x0000005c00848947 */ /* 0x004fec0003800000 */
.L_x_117:
[----:B------:R-:W-:Y:S01]  /*2660*/  ULEA UR4, UR6, UR37, 0x4 ;  /* 0x0000002506047291 */ /* 0x000fe2000f8e20ff */
[----:B------:R-:W-:Y:S01]  /*2670*/  SEL R3, R6, R3, !P2 ;  /* 0x0000000306037207 */ /* 0x000fe20005000000 */
[----:B------:R-:W-:Y:S01]  /*2680*/  UIADD3 UR5, UPT, UPT, UR5, 0x70, URZ ;  /* 0x0000007005057890 */ /* 0x000fe2000fffe0ff */
[----:B-1----:R-:W-:Y:S01]  /*2690*/  LEA R0, R11, UR37, 0x3 ;  /* 0x000000250b007c11 */ /* 0x002fe2000f8e18ff */
[----:B------:R-:W-:Y:S01]  /*26a0*/  UIADD3 UR4, UPT, UPT, UR4, 0x100, URZ ;  /* 0x0000010004047890 */ /* 0x000fe2000fffe0ff */
[----:B------:R-:W-:Y:S01]  /*26b0*/  SHF.L.U32 R5, R10, 0x1f, RZ ;  /* 0x0000001f0a057819 */ /* 0x000fe200000006ff */
[----:B------:R1:W-:Y:S01]  /*26c0*/  @!P2 SYNCS.ARRIVE.TRANS64.RED RZ, [R3+URZ], R4 ;  /* 0x0000000403ffa9a7 */ /* 0x0003e200080004ff */
[----:B------:R-:W-:Y:S01]  /*26d0*/  UIADD3 UR6, UPT, UPT, UR6, 0x1, URZ ;  /* 0x0000000106067890 */ /* 0x000fe2000fffe0ff */
[----:B------:R-:W-:-:S03]  /*26e0*/  VIADD R8, R8, 0x1 ;  /* 0x0000000108087836 */ /* 0x000fc60000000000 */
[----:B------:R-:W-:Y:S02]  /*26f0*/  UISETP.NE.AND UP0, UPT, UR6, 0x2, UPT ;  /* 0x000000020600788c */ /* 0x000fe4000bf05270 */
[----:B------:R-:W-:Y:S06]  /*2700*/  UGETNEXTWORKID.BROADCAST [UR4], [UR5] ;  /* 0x00000000040073ca */ /* 0x000fec0008000100 */
[----:B------:R-:W-:Y:S01]  /*2710*/  USEL UR4, URZ, 0x1, UP0 ;  /* 0x00000001ff047887 */ /* 0x000fe20008000000 */
[----:B------:R-:W-:Y:S01]  /*2720*/  ISETP.NE.AND P0, PT, R8, 0x2, PT ;  /* 0x000000020800780c */ /* 0x000fe20003f05270 */
[----:B------:R-:W-:Y:S01]  /*2730*/  USEL UR6, UR6, URZ, UP0 ;  /* 0x000000ff06067287 */ /* 0x000fe20008000000 */
[----:B------:R-:W2:Y:S03]  /*2740*/  SYNCS.PHASECHK.TRANS64.TRYWAIT P1, [R0+URZ+0x70], R5 ;  /* 0x00007005000075a7 */ /* 0x000ea600080211ff */
[----:B------:R-:W-:Y:S01]  /*2750*/  LOP3.LUT R12, R12, UR4, RZ, 0x3c, !PT ;  /* 0x000000040c0c7c12 */ /* 0x000fe2000f8e3cff */
[----:B-12---:R-:W-:Y:S07]  /*2760*/  @!P1 BRA `(.L_x_43) ;  /* 0x0000005c00589947 */ /* 0x006fee0003800000 */
.L_x_118:
[C---:B------:R-:W-:Y:S01]  /*2770*/  LEA R4, R11.reuse, UR37, 0x4 ;  /* 0x000000250b047c11 */ /* 0x040fe2000f8e20ff */
[----:B-1----:R-:W-:Y:S01]  /*2780*/  VIADD R0, R0, 0x80 ;  /* 0x0000008000007836 */ /* 0x002fe20000000000 */
[----:B------:R-:W-:Y:S01]  /*2790*/  SEL R8, R8, RZ, P0 ;  /* 0x000000ff08087207 */ /* 0x000fe20000000000 */
[----:B------:R-:W-:-:S03]  /*27a0*/  VIADD R11, R11, 0x1 ;  /* 0x000000010b0b7836 */ /* 0x000fc60000000000 */
[----:B------:R-:W1:Y:S01]  /*27b0*/  LDS.128 R4, [R4+0x100] ;  /* 0x0001000004047984 */ /* 0x000e620000000c00 */
[----:B------:R-:W-:Y:S02]  /*27c0*/  PRMT R0, RZ, 0x654, R0 ;  /* 0x00000654ff007816 */ /* 0x000fe40000000000 */
[C---:B------:R-:W-:Y:S01]  /*27d0*/  ISETP.NE.AND P1, PT, R11.reuse, 0x2, PT ;  /* 0x000000020b00780c */ /* 0x040fe20003f25270 */
[----:B------:R-:W-:Y:S01]  /*27e0*/  @!PT LDS RZ, [RZ] ;  /* 0x00000000fffff984 */ /* 0x000fe20000000800 */
[----:B------:R-:W-:Y:S01]  /*27f0*/  @!PT LDS RZ, [RZ] ;  /* 0x00000000fffff984 */ /* 0x000fe20000000800 */
[----:B------:R-:W-:Y:S01]  /*2800*/  @!PT LDS RZ, [RZ] ;  /* 0x00000000fffff984 */ /* 0x000fe20000000800 */
[----:B------:R-:W-:Y:S01]  /*2810*/  @!PT LDS RZ, [RZ] ;  /* 0x00000000fffff984 */ /* 0x000fe20000000800 */
[----:B------:R2:W-:Y:S06]  /*2820*/  MEMBAR.ALL.CTA ;  /* 0x0000000000007992 */ /* 0x0005ec0000008000 */
[----:B--2---:R-:W2:Y:S01]  /*2830*/  FENCE.VIEW.ASYNC.S ;  /* 0x00000000000073c6 */ /* 0x004ea20000000000 */
[----:B------:R-:W-:Y:S01]  /*2840*/  SEL R11, R11, RZ, P1 ;  /* 0x000000ff0b0b7207 */ /* 0x000fe20000800000 */
[----:B--2---:R2:W-:Y:S01]  /*2850*/  SYNCS.ARRIVE.TRANS64.RED.A1T0 RZ, [R0+URZ], RZ ;  /* 0x000000ff00ff79a7 */ /* 0x0045e200081004ff */
[----:B-1----:R-:W-:-:S02]  /*2860*/  LOP3.LUT P3, RZ, R6, 0x1, RZ, 0xc0, !PT ;  /* 0x0000000106ff7812 */ /* 0x002fc4000786c0ff */
[----:B------:R-:W-:-:S04]  /*2870*/  SEL R5, RZ, 0x1, P1 ;  /* 0x00000001ff057807 */ /* 0x000fc80000800000 */
[----:B------:R-:W-:Y:S02]  /*2880*/  LOP3.LUT R10, R10, R5, RZ, 0x3c, !PT ;  /* 0x000000050a0a7212 */ /* 0x000fe400078e3cff */
[----:B--2---:R-:W-:-:S04]  /*2890*/  SEL R0, RZ, 0x1, P0 ;  /* 0x00000001ff007807 */ /* 0x004fc80000000000 */
[----:B------:R-:W-:Y:S01]  /*28a0*/  LOP3.LUT R9, R9, R0, RZ, 0x3c, !PT ;  /* 0x0000000009097212 */ /* 0x000fe200078e3cff */
[----:B------:R-:W-:Y:S06]  /*28b0*/  @P3 BRA `(.L_x_44) ;  /* 0xfffffffc002c3947 */ /* 0x000fec000383ffff */
[----:B------:R-:W-:Y:S01]  /*28c0*/  ULEA UR5, UR6, UR37, 0x3 ;  /* 0x0000002506057291 */ /* 0x000fe2000f8e18ff */
[----:B------:R-:W-:-:S08]  /*28d0*/  SHF.L.U32 R3, R12, 0x1f, RZ ;  /* 0x0000001f0c037819 */ /* 0x000fd000000006ff */
[----:B------:R-:W1:Y:S02]  /*28e0*/  SYNCS.PHASECHK.TRANS64 P0, [UR5+0x80], R3 ;  /* 0x00008003ff0075a7 */ /* 0x000e640008001005 */
[----:B-1----:R-:W-:Y:S05]  /*28f0*/  @P0 BRA `(.L_x_45) ;  /* 0x0000000000080947 */ /* 0x002fea0003800000 */
[----:B------:R-:W1:Y:S02]  /*2900*/  SYNCS.PHASECHK.TRANS64.TRYWAIT P0, [UR5+0x80], R3 ;  /* 0x00008003ff0075a7 */ /* 0x000e640008001105 */
[----:B-1----:R-:W-:Y:S05]  /*2910*/  @!P0 BRA `(.L_x_46) ;  /* 0x0000005c00008947 */ /* 0x002fea0003800000 */
.L_x_45:
[----:B------:R-:W-:-:S04]  /*2920*/  UIADD3 UR4, UPT, UPT, UR6, 0x1, URZ ;  /* 0x0000000106047890 */ /* 0x000fc8000fffe0ff */
[----:B------:R-:W-:-:S04]  /*2930*/  UISETP.NE.AND UP0, UPT, UR4, 0x2, UPT ;  /* 0x000000020400788c */ /* 0x000fc8000bf05270 */
[----:B------:R-:W-:Y:S02]  /*2940*/  USEL UR7, URZ, 0x1, UP0 ;  /* 0x00000001ff077887 */ /* 0x000fe40008000000 */
[----:B------:R-:W-:-:S04]  /*2950*/  USEL UR4, UR4, URZ, UP0 ;  /* 0x000000ff04047287 */ /* 0x000fc80008000000 */
[----:B------:R-:W-:Y:S01]  /*2960*/  ULEA UR4, UR4, UR37, 0x3 ;  /* 0x0000002504047291 */ /* 0x000fe2000f8e18ff */
[----:B-1----:R-:W-:-:S04]  /*2970*/  LOP3.LUT R3, R12, UR7, RZ, 0x3c, !PT ;  /* 0x000000070c037c12 */ /* 0x002fc8000f8e3cff */
[----:B------:R-:W-:-:S04]  /*2980*/  SHF.L.U32 R0, R3, 0x1f, RZ ;  /* 0x0000001f03007819 */ /* 0x000fc800000006ff */
[----:B------:R-:W1:Y:S02]  /*2990*/  SYNCS.PHASECHK.TRANS64 P0, [UR4+0x80], R0 ;  /* 0x00008000ff0075a7 */ /* 0x000e640008001004 */
[----:B-1----:R-:W-:Y:S05]  /*29a0*/  @P0 EXIT ;  /* 0x000000000000094d */ /* 0x002fea0003800000 */
[----:B------:R-:W-:Y:S02]  /*29b0*/  SHF.L.U32 R3, R3, 0x1f, RZ ;  /* 0x0000001f03037819 */ /* 0x000fe400000006ff */
[----:B------:R-:W-:-:S07]  /*29c0*/  MOV R0, UR4 ;  /* 0x0000000400007c02 */ /* 0x000fce0008000f00 */
.L_x_47:
[----:B-1----:R1:W2:Y:S02]  /*29d0*/  SYNCS.PHASECHK.TRANS64.TRYWAIT P0, [R0+URZ+0x80], R3 ;  /* 0x00008003000075a7 */ /* 0x0022a400080011ff */
[----:B--2---:R-:W-:Y:S05]  /*29e0*/  @!P0 NANOSLEEP.SYNCS 0x989680 ;  /* 0x009896800000895d */ /* 0x004fea0003900000 */
[----:B------:R-:W2:Y:S02]  /*29f0*/  @!P0 SYNCS.PHASECHK.TRANS64 P0, [R0+URZ+0x80], R3 ;  /* 0x00008003000085a7 */ /* 0x000ea400080010ff */
[----:B--2---:R-:W-:Y:S05]  /*2a00*/  @P0 EXIT ;  /* 0x000000000000094d */ /* 0x004fea0003800000 */
[----:B------:R-:W-:Y:S05]  /*2a10*/  BRA `(.L_x_47) ;  /* 0xfffffffc00ec7947 */ /* 0x000fea000383ffff */
.L_x_40:
[----:B------:R-:W-:-:S09]  /*2a20*/  UISETP.NE.AND UP1, UPT, UR8, URZ, UPT ;  /* 0x000000ff0800728c */ /* 0x000fd2000bf25270 */
[----:B------:R-:W-:Y:S05]  /*2a30*/  BRA.U UP1, `(.L_x_48) ;  /* 0x0000000d01607547 */ /* 0x000fea000b800000 */
[----:B------:R-:W-:Y:S01]  /*2a40*/  UMOV UR4, 0x40 ;  /* 0x0000004000047882 */ /* 0x000fe20000000000 */
[----:B------:R-:W-:Y:S01]  /*2a50*/  NOP ;  /* 0x0000000000007918 */ /* 0x000fe20000000000 */
[----:B------:R-:W-:Y:S01]  /*2a60*/  ULEA UR4, UR37, UR4, 0x18 ;  /* 0x0000000425047291 */ /* 0x000fe2000f8ec0ff */
[----:B------:R-:W-:Y:S02]  /*2a70*/  UMOV UR5, 0x400 ;  /* 0x0000040000057882 */ /* 0x000fe40000000000 */
[----:B------:R-:W-:-:S06]  /*2a80*/  ULEA UR37, UR37, UR5, 0x18 ;  /* 0x0000000525257291 */ /* 0x000fcc000f8ec0ff */
[----:B------:R-:W1:Y:S02]  /*2a90*/  LDS.U8 R0, [UR4+0x1c] ;  /* 0x00001c04ff007984 */ /* 0x000e640008000000 */
[----:B-1----:R-:W-:-:S13]  /*2aa0*/  ISETP.NE.AND P0, PT, R0, RZ, PT ;  /* 0x000000ff0000720c */ /* 0x002fda0003f05270 */
[----:B------:R-:W-:Y:S05]  /*2ab0*/  @P0 BRA `(.L_x_49) ;  /* 0x0000000000580947 */ /* 0x000fea0003800000 */
[----:B------:R-:W-:-:S13]  /*2ac0*/  ELECT P0, URZ, PT ;  /* 0x0000000000ff782f */ /* 0x000fda0003800000 */
[----:B------:R-:W-:Y:S05]  /*2ad0*/  @!P0 BRA `(.L_x_50) ;  /* 0x0000000000608947 */ /* 0x000fea0003800000 */
[----:B------:R-:W-:Y:S01]  /*2ae0*/  UMOV UR5, 0x10 ;  /* 0x0000001000057882 */ /* 0x000fe20000000000 */
[----:B------:R-:W-:Y:S01]  /*2af0*/  HFMA2 R0, -RZ, RZ, 0, 5.9604644775390625e-08 ;  /* 0x00000001ff007431 */ /* 0x000fe200000001ff */
[----:B------:R-:W-:-:S03]  /*2b00*/  MOV R2, 0xffff ;  /* 0x0000ffff00027802 */ /* 0x000fc60000000f00 */
[----:B------:R-:W-:Y:S04]  /*2b10*/  DEPBAR.LE SB1, 0x36 ;  /* 0x00009d800000791a */ /* 0x000fe80000000000 */
[----:B------:R-:W1:Y:S02]  /*2b20*/  UTCATOMSWS.FIND_AND_SET.ALIGN UP0, UR5, UR5 ;  /* 0x00000005000575e3 */ /* 0x000e640008000800 */
[----:B-1----:R-:W-:Y:S01]  /*2b30*/  MOV R3, UR5 ;  /* 0x0000000500037c02 */ /* 0x002fe20008000f00 */
[----:B------:R-:W-:Y:S06]  /*2b40*/  BRA.U UP0, `(.L_x_51) ;  /* 0x0000000100187547 */ /* 0x000fec000b800000 */
.L_x_52:
[----:B------:R-:W-:Y:S05]  /*2b50*/  NANOSLEEP 0x64 ;  /* 0x000000640000795d */ /* 0x000fea0003800000 */
[----:B------:R-:W-:-:S05]  /*2b60*/  UMOV UR5, 0x10 ;  /* 0x0000001000057882 */ /* 0x000fca0000000000 */
[----:B------:R-:W-:Y:S04]  /*2b70*/  DEPBAR.LE SB1, 0x36 ;  /* 0x00009d800000791a */ /* 0x000fe80000000000 */
[----:B------:R-:W1:Y:S02]  /*2b80*/  UTCATOMSWS.FIND_AND_SET.ALIGN UP0, UR5, UR5 ;  /* 0x00000005000575e3 */ /* 0x000e640008000800 */
[----:B-1----:R-:W-:Y:S01]  /*2b90*/  MOV R3, UR5 ;  /* 0x0000000500037c02 */ /* 0x002fe20008000f00 */
[----:B------:R-:W-:Y:S05]  /*2ba0*/  BRA.U !UP0, `(.L_x_52) ;  /* 0xfffffffd08e87547 */ /* 0x000fea000b83ffff */
.L_x_51:
[-C--:B------:R-:W-:Y:S02]  /*2bb0*/  SHF.L.U32 R2, R2, R3.reuse, RZ ;  /* 0x0000000302027219 */ /* 0x080fe400000006ff */
[----:B------:R-:W-:Y:S01]  /*2bc0*/  SHF.L.U32 R0, R0, R3, RZ ;  /* 0x0000000300007219 */ /* 0x000fe200000006ff */
[----:B------:R-:W-:Y:S02]  /*2bd0*/  IMAD.SHL.U32 R3, R3, 0x20, RZ ;  /* 0x0000002003037824 */ /* 0x000fe400078e00ff */
[----:B------:R1:W-:Y:S04]  /*2be0*/  ATOMS.OR RZ, [UR4+0x14], R2 ;  /* 0x00001402ffff798c */ /* 0x0003e8000b000004 */
[----:B------:R1:W-:Y:S04]  /*2bf0*/  ATOMS.OR RZ, [UR4+0x18], R0 ;  /* 0x00001800ffff798c */ /* 0x0003e8000b000004 */
[----:B------:R1:W-:Y:S01]  /*2c00*/  STS [UR37+0x120], R3 ;  /* 0x00012003ff007988 */ /* 0x0003e20008000825 */
[----:B------:R-:W-:Y:S05]  /*2c10*/  BRA `(.L_x_50) ;  /* 0x0000000000107947 */ /* 0x000fea0003800000 */
.L_x_49:
[----:B------:R-:W-:Y:S02]  /*2c20*/  MOV R0, 0xffffffff ;  /* 0xffffffff00007802 */ /* 0x000fe40000000f00 */
[----:B------:R-:W-:-:S03]  /*2c30*/  MOV R2, 0x2c60 ;  /* 0x00002c6000027802 */ /* 0x000fc60000000f00 */
[----:B------:R1:W-:Y:S04]  /*2c40*/  STS [UR37+0x120], R0 ;  /* 0x00012000ff007988 */ /* 0x0003e80008000825 */
[----:B-1-3-5:R-:W-:Y:S05]  /*2c50*/  CALL.REL.NOINC `($__internal_1_$__cuda_sm10x_tcgen05_guardrail_trap_phase_invalid_during_alloc) ;  /* 0x0000005c00bc7944 */ /* 0x02afea0003c00000 */
.L_x_50:
[----:B------:R-:W-:Y:S05]  /*2c60*/  WARPSYNC.ALL ;  /* 0x0000000000007948 */ /* 0x000fea0003800000 */
[----:B------:R-:W2:Y:S01]  /*2c70*/  S2UR UR6, SR_CgaCtaId ;  /* 0x00000000000679c3 */ /* 0x000ea20000008800 */
[----:B------:R-:W-:Y:S01]  /*2c80*/  UMOV UR4, 0x400 ;  /* 0x0000040000047882 */ /* 0x000fe20000000000 */
[----:B------:R-:W-:-:S06]  /*2c90*/  NOP ;  /* 0x0000000000007918 */ /* 0x000fcc0000000000 */
[----:B------:R-:W-:Y:S06]  /*2ca0*/  BAR.ARV 0x6, 0xa0 ;  /* 0x0182800000007b1d */ /* 0x000fec0000002000 */
[----:B------:R-:W4:Y:S01]  /*2cb0*/  LDCU UR7, c[0x0][0x38c] ;  /* 0x00007180ff0777ac */ /* 0x000f220008000800 */
[----:B------:R-:W-:Y:S01]  /*2cc0*/  IMAD.MOV.U32 R11, RZ, RZ, 0x1 ;  /* 0x00000001ff0b7424 */ /* 0x000fe200078e00ff */
[----:B------:R-:W-:Y:S01]  /*2cd0*/  CS2R R8, SRZ ;  /* 0x0000000000087805 */ /* 0x000fe2000001ff00 */
[----:B------:R-:W-:Y:S01]  /*2ce0*/  IMAD.MOV.U32 R10, RZ, RZ, RZ ;  /* 0x000000ffff0a7224 */ /* 0x000fe200078e00ff */
[----:B------:R-:W-:Y:S01]  /*2cf0*/  UMOV UR18, URZ ;  /* 0x000000ff00127c82 */ /* 0x000fe20008000000 */
[----:B------:R-:W-:Y:S01]  /*2d00*/  UMOV UR17, URZ ;  /* 0x000000ff00117c82 */ /* 0x000fe20008000000 */
[----:B------:R-:W-:Y:S01]  /*2d10*/  UMOV UR20, 0x0 ;  /* 0x0000000000147882 */ /* 0x000fe20000000000 */
[----:B------:R-:W-:Y:S01]  /*2d20*/  UMOV UR21, 0x82004a0 ;  /* 0x082004a000157882 */ /* 0x000fe20000000000 */
[----:B--2---:R-:W-:Y:S01]  /*2d30*/  ULEA UR6, UR6, UR4, 0x18 ;  /* 0x0000000406067291 */ /* 0x004fe2000f8ec0ff */
[----:B------:R-:W2:Y:S03]  /*2d40*/  LDCU UR4, c[0x0][0x38c] ;  /* 0x00007180ff0477ac */ /* 0x000ea60008000800 */
[----:B------:R-:W-:-:S02]  /*2d50*/  UIADD3 UR11, UPT, UPT, UR6, 0x8400, URZ ;  /* 0x00008400060b7890 */ /* 0x000fc4000fffe0ff */
[----:B----4-:R-:W-:-:S03]  /*2d60*/  UIADD3 UR7, UPT, UPT, UR7, 0x1f, URZ ;  /* 0x0000001f07077890 */ /* 0x010fc6000fffe0ff */
[----:B-1----:R-:W1:Y:S01]  /*2d70*/  LDS R0, [UR6+0x120] ;  /* 0x00012006ff007984 */ /* 0x002e620008000800 */
[----:B------:R-:W-:Y:S02]  /*2d80*/  UIADD3 UR12, UPT, UPT, UR6, 0xc400, URZ ;  /* 0x0000c400060c7890 */ /* 0x000fe4000fffe0ff */
[----:B------:R-:W-:Y:S02]  /*2d90*/  USHF.R.S32.HI UR5, URZ, 0x1f, UR7 ;  /* 0x0000001fff057899 */ /* 0x000fe40008011407 */
[----:B------:R-:W-:Y:S02]  /*2da0*/  USHF.R.U32.HI UR11, URZ, 0x4, UR11 ;  /* 0x00000004ff0b7899 */ /* 0x000fe4000801160b */
[----:B------:R-:W-:Y:S02]  /*2db0*/  ULEA.HI UR5, UR5, UR7, URZ, 0x5 ;  /* 0x0000000705057291 */ /* 0x000fe4000f8f28ff */
[----:B------:R-:W-:Y:S02]  /*2dc0*/  USHF.R.U32.HI UR12, URZ, 0x4, UR12 ;  /* 0x00000004ff0c7899 */ /* 0x000fe4000801160c */
[----:B------:R-:W-:-:S02]  /*2dd0*/  USHF.R.S32.HI UR5, URZ, 0x5, UR5 ;  /* 0x00000005ff057899 */ /* 0x000fc40008011405 */
[----:B------:R-:W-:Y:S02]  /*2de0*/  ULOP3.LUT UR11, UR11, 0x3fff, URZ, 0xc0, !UPT ;  /* 0x00003fff0b0b7892 */ /* 0x000fe4000f8ec0ff */
[----:B------:R-:W-:Y:S02]  /*2df0*/  UISETP.LT.AND UP0, UPT, UR5, 0x1, UPT ;  /* 0x000000010500788c */ /* 0x000fe4000bf01270 */
[----:B------:R-:W-:Y:S02]  /*2e00*/  ULOP3.LUT UR12, UR12, 0x3fff, URZ, 0xc0, !UPT ;  /* 0x00003fff0c0c7892 */ /* 0x000fe4000f8ec0ff */
[----:B------:R-:W-:Y:S02]  /*2e10*/  USEL UR10, UR5, 0x1, !UP0 ;  /* 0x00000001050a7887 */ /* 0x000fe4000c000000 */
[----:B------:R-:W-:Y:S02]  /*2e20*/  ULOP3.LUT UR11, UR11, 0x10000, URZ, 0xfc, !UPT ;  /* 0x000100000b0b7892 */ /* 0x000fe4000f8efcff */
[----:B------:R-:W-:-:S02]  /*2e30*/  ULOP3.LUT UR12, UR12, 0x10000, URZ, 0xfc, !UPT ;  /* 0x000100000c0c7892 */ /* 0x000fc4000f8efcff */
[----:B------:R-:W-:Y:S02]  /*2e40*/  UIADD3 UR10, UPT, UPT, -UR10, URZ, URZ ;  /* 0x000000ff0a0a7290 */ /* 0x000fe4000fffe1ff */
[----:B--2---:R-:W-:Y:S01]  /*2e50*/  UISETP.GE.AND UP3, UPT, UR4, 0x1, UPT ;  /* 0x000000010400788c */ /* 0x004fe2000bf66270 */
[----:B-1----:R-:W-:-:S15]  /*2e60*/  R2UR UR19, R0 ;  /* 0x00000000001372ca */ /* 0x002fde00000e0000 */
.L_x_59:
[----:B------:R-:W-:Y:S02]  /*2e70*/  LEA R0, R10, UR6, 0x3 ;  /* 0x000000060a007c11 */ /* 0x000fe4000f8e18ff */
[----:B------:R-:W-:Y:S02]  /*2e80*/  SHF.L.U32 R5, R9, 0x1f, RZ ;  /* 0x0000001f09057819 */ /* 0x000fe400000006ff */
[----:B------:R-:W-:Y:S01]  /*2e90*/  PLOP3.LUT P0, PT, PT, PT, UP3, 0x80, 0x8 ;  /* 0x000000000008781c */ /* 0x000fe20003f0f038 */
[----:B------:R-:W-:Y:S01]  /*2ea0*/  VIADD R3, R0, 0x80 ;  /* 0x0000008000037836 */ /* 0x000fe20000000000 */
[----:B-1----:R-:W1:Y:S02]  /*2eb0*/  SYNCS.PHASECHK.TRANS64.TRYWAIT P1, [R0+URZ+0x70], R5 ;  /* 0x00007005000075a7 */ /* 0x002e6400080211ff */
[----:B-1--4-:R-:W-:Y:S09]  /*2ec0*/  @!P1 BRA `(.L_x_53) ;  /* 0x0000005400ac9947 */ /* 0x012ff20003800000 */
.L_x_120:
[----:B------:R-:W-:Y:S01]  /*2ed0*/  LEA R4, R10, UR6, 0x4 ;  /* 0x000000060a047c11 */ /* 0x000fe2000f8e20ff */
[----:B------:R-:W-:Y:S01]  /*2ee0*/  @UP3 ULEA UR4, UR17, UR6, 0x3 ;  /* 0x0000000611043291 */ /* 0x000fe2000f8e18ff */
[----:B------:R-:W-:Y:S01]  /*2ef0*/  PLOP3.LUT P2, PT, PT, PT, PT, 0x80, 0x8 ;  /* 0x000000000008781c */ /* 0x000fe20003f4f070 */
[----:B------:R-:W-:Y:S01]  /*2f00*/  ULEA UR9, UR18, UR6, 0x3 ;  /* 0x0000000612097291 */ /* 0x000fe2000f8e18ff */
[----:B------:R-:W-:Y:S02]  /*2f10*/  PRMT R3, RZ, 0x654, R3 ;  /* 0x00000654ff037816 */ /* 0x000fe40000000003 */
[----:B-1----:R-:W1:Y:S01]  /*2f20*/  LDS.128 R4, [R4+0x100] ;  /* 0x0001000004047984 */ /* 0x002e620000000c00 */
[----:B------:R-:W-:Y:S02]  /*2f30*/  @P0 SHF.L.U32 R2, R8, 0x1f, RZ ;  /* 0x0000001f08020819 */ /* 0x000fe400000006ff */
[----:B------:R-:W-:Y:S01]  /*2f40*/  SHF.L.U32 R0, R11, 0x1f, RZ ;  /* 0x0000001f0b007819 */ /* 0x000fe200000006ff */
[----:B------:R-:W-:Y:S01]  /*2f50*/  @!PT LDS RZ, [RZ] ;  /* 0x00000000fffff984 */ /* 0x000fe20000000800 */
[----:B------:R-:W-:Y:S01]  /*2f60*/  @!PT LDS RZ, [RZ] ;  /* 0x00000000fffff984 */ /* 0x000fe20000000800 */
[----:B------:R-:W-:Y:S01]  /*2f70*/  @!PT LDS RZ, [RZ] ;  /* 0x00000000fffff984 */ /* 0x000fe20000000800 */
[----:B------:R-:W-:Y:S01]  /*2f80*/  @!PT LDS RZ, [RZ] ;  /* 0x00000000fffff984 */ /* 0x000fe20000000800 */
[----:B------:R2:W-:Y:S06]  /*2f90*/  MEMBAR.ALL.CTA ;  /* 0x0000000000007992 */ /* 0x0005ec0000008000 */
[----:B--2---:R-:W2:Y:S02]  /*2fa0*/  FENCE.VIEW.ASYNC.S ;  /* 0x00000000000073c6 */ /* 0x004ea40000000000 */
[----:B--2---:R2:W-:Y:S01]  /*2fb0*/  SYNCS.ARRIVE.TRANS64.RED.A1T0 RZ, [R3+URZ], RZ ;  /* 0x000000ff03ff79a7 */ /* 0x0045e200081004ff */
[----:B------:R2:W4:Y:S01]  /*2fc0*/  @P0 SYNCS.PHASECHK.TRANS64.TRYWAIT P2, [UR4], R2 ;  /* 0x00000002ff0005a7 */ /* 0x0005220008041104 */
[----:B-1----:R-:W-:Y:S01]  /*2fd0*/  LOP3.LUT P1, RZ, R6, 0x1, RZ, 0xc0, !PT ;  /* 0x0000000106ff7812 */ /* 0x002fe2000782c0ff */
[----:B------:R-:W1:Y:S02]  /*2fe0*/  SYNCS.PHASECHK.TRANS64.TRYWAIT P0, [UR9+0xb0], R0 ;  /* 0x0000b000ff0075a7 */ /* 0x000e640008001109 */
[----:B-12-4-:R-:W-:Y:S10]  /*2ff0*/  @!P0 BRA `(.L_x_54) ;  /* 0x0000005400748947 */ /* 0x016ff40003800000 */
.L_x_122:
[----:B------:R-:W-:Y:S01]  /*3000*/  IADD3 R10, PT, PT, R10, 0x1, RZ ;  /* 0x000000010a0a7810 */ /* 0x000fe20007ffe0ff */
[----:B------:R-:W-:Y:S06]  /*3010*/  BRA.U !UP3, `(.L_x_55) ;  /* 0x000000010b887547 */ /* 0x000fec000b800000 */
[----:B------:R-:W-:Y:S02]  /*3020*/  ULEA UR8, UR18, UR19, 0x7 ;  /* 0x0000001312087291 */ /* 0x000fe4000f8e38ff */
[----:B------:R-:W-:Y:S01]  /*3030*/  UPLOP3.LUT UP4, UPT, UPT, UPT, UPT, 0x40, 0x4 ;  /* 0x000000000004789c */ /* 0x000fe20003f8e870 */
[----:B------:R-:W-:Y:S01]  /*3040*/  UMOV UR16, UR10 ;  /* 0x0000000a00107c82 */ /* 0x000fe20008000000 */
[----:B------:R-:W-:Y:S01]  /*3050*/  UMOV UR15, UR5 ;  /* 0x00000005000f7c82 */ /* 0x000fe20008000000 */
[----:B------:R-:W-:-:S08]  /*3060*/  UMOV UR14, UR17 ;  /* 0x00000011000e7c82 */ /* 0x000fd00008000000 */
.L_x_58:
[----:B------:R-:W-:Y:S02]  /*3070*/  UIADD3 UR16, UPT, UPT, UR16, 0x1, URZ ;  /* 0x0000000110107890 */ /* 0x000fe4000fffe0ff */
[----:B--2---:R-:W-:Y:S02]  /*3080*/  ULEA UR7, UR14, UR6, 0x3 ;  /* 0x000000060e077291 */ /* 0x004fe4000f8e18ff */
[----:B------:R-:W-:Y:S01]  /*3090*/  UISETP.NE.AND UP0, UPT, UR16, URZ, UPT ;  /* 0x000000ff1000728c */ /* 0x000fe2000bf05270 */
[----:B----4-:R-:W-:Y:S10]  /*30a0*/  @P2 BRA `(.L_x_56) ;  /* 0x00000000000c2947 */ /* 0x010ff40003800000 */
[----:B-1----:R-:W-:Y:S04]  /*30b0*/  SHF.L.U32 R3, R8, 0x1f, RZ ;  /* 0x0000001f08037819 */ /* 0x002fe800000006ff */
[----:B------:R-:W1:Y:S02]  /*30c0*/  SYNCS.PHASECHK.TRANS64.TRYWAIT P0, [UR7], R3 ;  /* 0x00000003ff0075a7 */ /* 0x000e640008001107 */
[----:B-1----:R-:W-:Y:S05]  /*30d0*/  @!P0 BRA `(.L_x_57) ;  /* 0x0000005400548947 */ /* 0x002fea0003800000 */
.L_x_56:
[----:B------:R-:W-:Y:S01]  /*30e0*/  UISETP.NE.AND UP1, UPT, UR15, 0x1, UPT ;  /* 0x000000010f00788c */ /* 0x000fe2000bf25270 */
[----:B------:R-:W-:Y:S01]  /*30f0*/  PLOP3.LUT P2, PT, PT, PT, PT, 0x80, 0x8 ;  /* 0x000000000008781c */ /* 0x000fe20003f4f070 */
[----:B------:R-:W-:Y:S02]  /*3100*/  UIADD3 UR17, UPT, UPT, UR14, 0x1, URZ ;  /* 0x000000010e117890 */ /* 0x000fe4000fffe0ff */
[----:B------:R-:W-:Y:S02]  /*3110*/  ULEA UR22, UR14, UR12, 0x8 ;  /* 0x0000000c0e167291 */ /* 0x000fe4000f8e40ff */
[----:B------:R-:W-:Y:S01]  /*3120*/  UISETP.NE.AND UP2, UPT, UR17, 0x4, UPT ;  /* 0x000000041100788c */ /* 0x000fe2000bf45270 */
[----:B------:R-:W-:Y:S01]  /*3130*/  PLOP3.LUT P0, PT, PT, PT, UP1, 0x80, 0x8 ;  /* 0x000000000008781c */ /* 0x000fe20003f0f018 */
[----:B------:R-:W-:Y:S02]  /*3140*/  ULEA UR24, UR14, UR11, 0x8 ;  /* 0x0000000b0e187291 */ /* 0x000fe4000f8e40ff */
[----:B------:R-:W-:Y:S02]  /*3150*/  USEL UR13, URZ, 0x1, UP2 ;  /* 0x00000001ff0d7887 */ /* 0x000fe40009000000 */
[----:B------:R-:W-:Y:S02]  /*3160*/  USEL UR17, UR17, URZ, UP2 ;  /* 0x000000ff11117287 */ /* 0x000fe40009000000 */
[----:B------:R-:W-:Y:S02]  /*3170*/  UIADD3 UR7, UPT, UPT, UR7, 0x20, URZ ;  /* 0x0000002007077890 */ /* 0x000fe4000fffe0ff */
[----:B------:R-:W-:Y:S01]  /*3180*/  @UP1 ULEA UR4, UR17, UR6, 0x3 ;  /* 0x0000000611041291 */ /* 0x000fe2000f8e18ff */
[----:B------:R-:W-:Y:S01]  /*3190*/  LOP3.LUT R8, R8, UR13, RZ, 0x3c, !PT ;  /* 0x0000000d08087c12 */ /* 0x000fe2000f8e3cff */
[----:B------:R-:W-:Y:S01]  /*31a0*/  UMOV UR23, 0xc0004010 ;  /* 0xc000401000177882 */ /* 0x000fe20000000000 */
[----:B------:R-:W-:Y:S01]  /*31b0*/  UMOV UR25, 0xc0004010 ;  /* 0xc000401000197882 */ /* 0x000fe20000000000 */
[----:B------:R-:W-:Y:S01]  /*31c0*/  UIADD3 UR15, UPT, UPT, UR15, -0x1, URZ ;  /* 0xffffffff0f0f7890 */ /* 0x000fe2000fffe0ff */
[----:B-1----:R-:W-:Y:S01]  /*31d0*/  @P0 SHF.L.U32 R0, R8, 0x1f, RZ ;  /* 0x0000001f08000819 */ /* 0x002fe200000006ff */
[----:B------:R-:W-:Y:S03]  /*31e0*/  UMOV UR14, UR17 ;  /* 0x00000011000e7c82 */ /* 0x000fe60008000000 */
[----:B------:R2:W4:Y:S01]  /*31f0*/  @P0 SYNCS.PHASECHK.TRANS64.TRYWAIT P2, [UR4], R0 ;  /* 0x00000000ff0005a7 */ /* 0x0005220008041104 */
[----:B------:R2:W-:Y:S01]  /*3200*/  UTCIMMA gdesc[UR24], gdesc[UR22], tmem[UR8], tmem[UR20], idesc[UR21], UP4 ;  /* 0x00ff1416180075ea */ /* 0x0005e2000a000108 */
[----:B------:R-:W-:Y:S01]  /*3210*/  UPLOP3.LUT UP4, UPT, UPT, UPT, UPT, 0x80, 0x8 ;  /* 0x000000000008789c */ /* 0x000fe20003f8f070 */
[----:B------:R2:W-:Y:S01]  /*3220*/  UTCBAR [UR7], URZ ;  /* 0x000000ff070073e9 */ /* 0x0005e200080000ff */
[----:B------:R-:W-:Y:S09]  /*3230*/  BRA.U UP0, `(.L_x_58) ;  /* 0xfffffffd008c7547 */ /* 0x000ff2000b83ffff */
.L_x_55:
[----:B------:R-:W-:Y:S01]  /*3240*/  UIADD3 UR18, UPT, UPT, UR18, 0x1, URZ ;  /* 0x0000000112127890 */ /* 0x000fe2000fffe0ff */
[C---:B------:R-:W-:Y:S01]  /*3250*/  ISETP.NE.AND P0, PT, R10.reuse, 0x2, PT ;  /* 0x000000020a00780c */ /* 0x040fe20003f05270 */
[----:B------:R-:W-:Y:S02]  /*3260*/  UIADD3 UR9, UPT, UPT, UR9, 0x90, URZ ;  /* 0x0000009009097890 */ /* 0x000fe4000fffe0ff */
[----:B------:R-:W-:Y:S01]  /*3270*/  UISETP.NE.AND UP0, UPT, UR18, 0x4, UPT ;  /* 0x000000041200788c */ /* 0x000fe2000bf05270 */
[----:B-12---:R-:W-:Y:S02]  /*3280*/  SEL R0, RZ, 0x1, P0 ;  /* 0x00000001ff007807 */ /* 0x006fe40000000000 */
[----:B------:R-:W-:Y:S01]  /*3290*/  SEL R10, R10, RZ, P0 ;  /* 0x000000ff0a0a7207 */ /* 0x000fe20000000000 */
[----:B------:R-:W-:Y:S01]  /*32a0*/  USEL UR4, URZ, 0x1, UP0 ;  /* 0x00000001ff047887 */ /* 0x000fe20008000000 */
[----:B------:R-:W-:Y:S01]  /*32b0*/  LOP3.LUT R9, R9, R0, RZ, 0x3c, !PT ;  /* 0x0000000009097212 */ /* 0x000fe200078e3cff */
[----:B------:R-:W-:Y:S01]  /*32c0*/  USEL UR18, UR18, URZ, UP0 ;  /* 0x000000ff12127287 */ /* 0x000fe20008000000 */
[----:B------:R1:W-:Y:S03]  /*32d0*/  UTCBAR [UR9], URZ ;  /* 0x000000ff090073e9 */ /* 0x0003e600080000ff */
[----:B------:R-:W-:Y:S01]  /*32e0*/  LOP3.LUT R11, R11, UR4, RZ, 0x3c, !PT ;  /* 0x000000040b0b7c12 */ /* 0x000fe2000f8e3cff */
[----:B------:R-:W-:Y:S07]  /*32f0*/  @P1 BRA `(.L_x_59) ;  /* 0xfffffff800dc1947 */ /* 0x000fee000383ffff */
[----:B------:R-:W2:Y:S01]  /*3300*/  S2UR UR4, SR_CgaCtaId ;  /* 0x00000000000479c3 */ /* 0x000ea20000008800 */
[----:B------:R-:W-:Y:S01]  /*3310*/  ELECT P0, URZ, PT ;  /* 0x0000000000ff782f */ /* 0x000fe20003800000 */
[----:B------:R-:W-:Y:S01]  /*3320*/  IMAD.MOV.U32 R0, RZ, RZ, 0x1 ;  /* 0x00000001ff007424 */ /* 0x000fe200078e00ff */
[----:B------:R-:W-:Y:S01]  /*3330*/  UIADD3 UR6, UPT, UPT, UR6, 0xb0, URZ ;  /* 0x000000b006067890 */ /* 0x000fe2000fffe0ff */
[----:B------:R-:W-:Y:S01]  /*3340*/  SHF.L.U32 R3, R11, 0x1f, RZ ;  /* 0x0000001f0b037819 */ /* 0x000fe200000006ff */
[----:B------:R-:W-:-:S03]  /*3350*/  UMOV UR5, 0x40 ;  /* 0x0000004000057882 */ /* 0x000fc60000000000 */
[----:B------:R-:W-:Y:S01]  /*3360*/  UVIRTCOUNT.DEALLOC.SMPOOL 0x80 ;  /* 0x000000800000784c */ /* 0x000fe20000000000 */
[----:B--2---:R-:W-:Y:S02]  /*3370*/  ULEA UR4, UR4, UR5, 0x18 ;  /* 0x0000000504047291 */ /* 0x004fe4000f8ec0ff */
[----:B------:R-:W-:-:S07]  /*3380*/  ULEA UR5, UR18, UR6, 0x3 ;  /* 0x0000000612057291 */ /* 0x000fce000f8e18ff */
[----:B------:R2:W-:Y:S02]  /*3390*/  @P0 STS.U8 [UR4+0x1c], R0 ;  /* 0x00001c00ff000988 */ /* 0x0005e40008000004 */
[----:B------:R-:W3:Y:S02]  /*33a0*/  SYNCS.PHASECHK.TRANS64.TRYWAIT P0, [UR5], R3 ;  /* 0x00000003ff0075a7 */ /* 0x000ee40008001105 */
[----:B--23--:R-:W-:Y:S05]  /*33b0*/  @!P0 BRA `(.L_x_60) ;  /* 0x0000005000b48947 */ /* 0x00cfea0003800000 */
.L_x_125:
[----:B------:R-:W-:-:S04]  /*33c0*/  UIADD3 UR7, UPT, UPT, UR18, 0x1, URZ ;  /* 0x0000000112077890 */ /* 0x000fc8000fffe0ff */
[----:B------:R-:W-:-:S04]  /*33d0*/  UISETP.NE.AND UP0, UPT, UR7, 0x4, UPT ;  /* 0x000000040700788c */ /* 0x000fc8000bf05270 */
[----:B------:R-:W-:Y:S02]  /*33e0*/  USEL UR8, URZ, 0x1, UP0 ;  /* 0x00000001ff087887 */ /* 0x000fe40008000000 */
[----:B------:R-:W-:-:S04]  /*33f0*/  USEL UR7, UR7, URZ, UP0 ;  /* 0x000000ff07077287 */ /* 0x000fc80008000000 */
[----:B------:R-:W-:Y:S01]  /*3400*/  ULEA UR5, UR7, UR6, 0x3 ;  /* 0x0000000607057291 */ /* 0x000fe2000f8e18ff */
[----:B------:R-:W-:-:S04]  /*3410*/  LOP3.LUT R2, R11, UR8, RZ, 0x3c, !PT ;  /* 0x000000080b027c12 */ /* 0x000fc8000f8e3cff */
[----:B--2---:R-:W-:-:S04]  /*3420*/  SHF.L.U32 R3, R2, 0x1f, RZ ;  /* 0x0000001f02037819 */ /* 0x004fc800000006ff */
[----:B------:R-:W2:Y:S02]  /*3430*/  SYNCS.PHASECHK.TRANS64.TRYWAIT P0, [UR5], R3 ;  /* 0x00000003ff0075a7 */ /* 0x000ea40008001105 */
[----:B--2---:R-:W-:Y:S05]  /*3440*/  @!P0 BRA `(.L_x_61) ;  /* 0x0000005000a88947 */ /* 0x004fea0003800000 */
.L_x_127:
        /* <DEDUP_REMOVED lines=9> */
.L_x_129:
[----:B------:R-:W-:-:S04]  /*34e0*/  UIADD3 UR7, UPT, UPT, UR7, 0x1, URZ ;  /* 0x0000000107077890 */ /* 0x000fc8000fffe0ff */
[----:B------:R-:W-:-:S04]  /*34f0*/  UISETP.NE.AND UP0, UPT, UR7, 0x4, UPT ;  /* 0x000000040700788c */ /* 0x000fc8000bf05270 */
[----:B------:R-:W-:Y:S02]  /*3500*/  USEL UR5, URZ, 0x1, UP0 ;  /* 0x00000001ff057887 */ /* 0x000fe40008000000 */
[----:B------:R-:W-:-:S04]  /*3510*/  USEL UR7, UR7, URZ, UP0 ;  /* 0x000000ff07077287 */ /* 0x000fc80008000000 */
[----:B------:R-:W-:Y:S01]  /*3520*/  ULEA UR7, UR7, UR6, 0x3 ;  /* 0x0000000607077291 */ /* 0x000fe2000f8e18ff */
[----:B--2---:R-:W-:-:S04]  /*3530*/  LOP3.LUT R3, R2, UR5, RZ, 0x3c, !PT ;  /* 0x0000000502037c12 */ /* 0x004fc8000f8e3cff */
[----:B------:R-:W-:-:S04]  /*3540*/  SHF.L.U32 R3, R3, 0x1f, RZ ;  /* 0x0000001f03037819 */ /* 0x000fc800000006ff */
[----:B------:R-:W2:Y:S02]  /*3550*/  SYNCS.PHASECHK.TRANS64.TRYWAIT P0, [UR7], R3 ;  /* 0x00000003ff0075a7 */ /* 0x000ea40008001107 */
[----:B--2---:R-:W-:Y:S05]  /*3560*/  @!P0 BRA `(.L_x_63) ;  /* 0x0000005000908947 */ /* 0x004fea0003800000 */
.L_x_131:
[----:B------:R-:W-:Y:S01]  /*3570*/  NOP ;  /* 0x0000000000007918 */ /* 0x000fe20000000000 */
[----:B--2---:R-:W2:Y:S01]  /*3580*/  LDS R0, [UR4+0x14] ;  /* 0x00001404ff007984 */ /* 0x004ea20008000800 */
[----:B------:R-:W-:Y:S01]  /*3590*/  ULOP3.LUT UR6, UR19, 0xffff, URZ, 0xc0, !UPT ;  /* 0x0000ffff13067892 */ /* 0x000fe2000f8ec0ff */
[----:B------:R-:W-:Y:S01]  /*35a0*/  UMOV UR8, 0xffff ;  /* 0x0000ffff00087882 */ /* 0x000fe20000000000 */
[----:B------:R-:W-:Y:S02]  /*35b0*/  UMOV UR5, 0x1 ;  /* 0x0000000100057882 */ /* 0x000fe40000000000 */
[----:B------:R-:W-:-:S04]  /*35c0*/  USHF.R.U32.HI UR6, URZ, 0x5, UR6 ;  /* 0x00000005ff067899 */ /* 0x000fc80008011606 */
[----:B------:R-:W-:Y:S02]  /*35d0*/  USHF.L.U32 UR8, UR8, UR6, URZ ;  /* 0x0000000608087299 */ /* 0x000fe400080006ff */
[----:B------:R-:W-:-:S04]  /*35e0*/  USHF.L.U32 UR5, UR5, UR6, URZ ;  /* 0x0000000605057299 */ /* 0x000fc800080006ff */
[----:B--2---:R-:W-:-:S04]  /*35f0*/  LOP3.LUT R0, R0, UR8, RZ, 0xc0, !PT ;  /* 0x0000000800007c12 */ /* 0x004fc8000f8ec0ff */
[----:B------:R-:W-:-:S13]  /*3600*/  ISETP.NE.AND P0, PT, R0, UR8, PT ;  /* 0x0000000800007c0c */ /* 0x000fda000bf05270 */
[----:B------:R-:W-:Y:S05]  /*3610*/  @P0 BRA `(.L_x_64) ;  /* 0x0000000000580947 */ /* 0x000fea0003800000 */
[----:B------:R-:W2:Y:S02]  /*3620*/  LDS R0, [UR4+0x18] ;  /* 0x00001804ff007984 */ /* 0x000ea40008000800 */
[----:B--2---:R-:W-:-:S04]  /*3630*/  LOP3.LUT R0, R0, UR5, RZ, 0xc0, !PT ;  /* 0x0000000500007c12 */ /* 0x004fc8000f8ec0ff */
[----:B------:R-:W-:-:S13]  /*3640*/  ISETP.NE.AND P0, PT, R0, UR5, PT ;  /* 0x0000000500007c0c */ /* 0x000fda000bf05270 */
[----:B------:R-:W-:Y:S05]  /*3650*/  @P0 BRA `(.L_x_65) ;  /* 0x00000000003c0947 */ /* 0x000fea0003800000 */
[----:B------:R-:W2:Y:S01]  /*3660*/  S2R R2, SR_LANEID ;  /* 0x0000000000027919 */ /* 0x000ea20000000000 */
[----:B------:R-:W-:Y:S01]  /*3670*/  ULOP3.LUT UR8, URZ, UR8, URZ, 0x33, !UPT ;  /* 0x00000008ff087292 */ /* 0x000fe2000f8e33ff */
[----:B------:R-:W-:Y:S01]  /*3680*/  LOP3.LUT R4, RZ, UR5, RZ, 0x33, !PT ;  /* 0x00000005ff047c12 */ /* 0x000fe2000f8e33ff */
[----:B------:R-:W-:Y:S02]  /*3690*/  VOTEU.ANY UR7, UPT, PT ;  /* 0x0000000000077886 */ /* 0x000fe400038e0100 */
[----:B------:R-:W-:Y:S01]  /*36a0*/  UFLO.U32 UR7, UR7 ;  /* 0x00000007000772bd */ /* 0x000fe200080e0000 */
[----:B------:R-:W3:Y:S01]  /*36b0*/  REDUX UR5, R4 ;  /* 0x00000000040573c4 */ /* 0x000ee20000000000 */
[----:B------:R-:W-:-:S06]  /*36c0*/  IMAD.U32 R0, RZ, RZ, UR8 ;  /* 0x00000008ff007e24 */ /* 0x000fcc000f8e00ff */
[----:B------:R1:W-:Y:S01]  /*36d0*/  UTCATOMSWS.AND URZ, UR8 ;  /* 0x0000000800ff79e3 */ /* 0x0003e20008000000 */
[----:B------:R-:W4:Y:S01]  /*36e0*/  REDUX UR6, R0 ;  /* 0x00000000000673c4 */ /* 0x000f220000000000 */
[----:B--2---:R-:W-:Y:S01]  /*36f0*/  ISETP.EQ.U32.AND P0, PT, R2, UR7, PT ;  /* 0x0000000702007c0c */ /* 0x004fe2000bf02070 */
[----:B---3--:R-:W-:Y:S01]  /*3700*/  IMAD.U32 R2, RZ, RZ, UR5 ;  /* 0x00000005ff027e24 */ /* 0x008fe2000f8e00ff */
[----:B----4-:R-:W-:-:S11]  /*3710*/  MOV R3, UR6 ;  /* 0x0000000600037c02 */ /* 0x010fd60008000f00 */
[----:B------:R1:W-:Y:S04]  /*3720*/  @P0 ATOMS.AND RZ, [UR4+0x14], R3 ;  /* 0x00001403ffff098c */ /* 0x0003e8000a800004 */
[----:B------:R1:W-:Y:S01]  /*3730*/  @P0 ATOMS.AND RZ, [UR4+0x18], R2 ;  /* 0x00001802ffff098c */ /* 0x0003e2000a800004 */
[----:B------:R-:W-:Y:S05]  /*3740*/  BRA `(.L_x_66) ;  /* 0x0000000000147947 */ /* 0x000fea0003800000 */
.L_x_65:
[----:B------:R-:W-:Y:S02]  /*3750*/  MOV R2, 0x3770 ;  /* 0x0000377000027802 */ /* 0x000fe40000000f00 */
[----:B-1--45:R-:W-:Y:S05]  /*3760*/  CALL.REL.NOINC `($__internal_0_$__cuda_sm10x_tcgen05_guardrail_trap_col_being_dealloced_not_returned_by_alloc) ;  /* 0x0000005000ec7944 */ /* 0x032fea0003c00000 */
[----:B------:R-:W-:Y:S05]  /*3770*/  BRA `(.L_x_66) ;  /* 0x0000000000087947 */ /* 0x000fea0003800000 */
.L_x_64:
[----:B------:R-:W-:Y:S02]  /*3780*/  MOV R2, 0x37a0 ;  /* 0x000037a000027802 */ /* 0x000fe40000000f00 */
[----:B-1--45:R-:W-:Y:S05]  /*3790*/  CALL.REL.NOINC `($__internal_2_$__cuda_sm10x_tcgen05_guardrail_trap_unallocated_columns_being_dealloced) ;  /* 0x0000005000f87944 */ /* 0x032fea0003c00000 */
.L_x_66:
[----:B------:R-:W-:Y:S01]  /*37a0*/  NOP ;  /* 0x0000000000007918 */ /* 0x000fe20000000000 */
[----:B-1----:R-:W-:Y:S05]  /*37b0*/  EXIT ;  /* 0x000000000000794d */ /* 0x002fea0003800000 */
.L_x_48:
[----:B------:R-:W-:-:S09]  /*37c0*/  UISETP.NE.OR UP2, UPT, UR8, 0x3, !UP2 ;  /* 0x000000030800788c */ /* 0x000fd2000d745670 */
[----:B------:R-:W-:Y:S05]  /*37d0*/  BRA.U UP2, `(.L_x_67) ;  /* 0x0000000d02407547 */ /* 0x000fea000b800000 */
[----:B------:R-:W1:Y:S01]  /*37e0*/  LDC R0, c[0x0][0xb30] ;  /* 0x0002cc00ff007b82 */ /* 0x000e620000000800 */
[----:B------:R-:W2:Y:S01]  /*37f0*/  LDCU.64 UR8, c[0x0][0x888] ;  /* 0x00011100ff0877ac */ /* 0x000ea20008000a00 */
[----:B------:R-:W-:Y:S02]  /*3800*/  HFMA2 R29, -RZ, RZ, 0, 0 ;  /* 0x00000000ff1d7431 */ /* 0x000fe400000001ff */
[----:B------:R-:W-:Y:S01]  /*3810*/  IMAD.MOV.U32 R31, RZ, RZ, 0x1 ;  /* 0x00000001ff1f7424 */ /* 0x000fe200078e00ff */
[----:B------:R-:W-:Y:S01]  /*3820*/  MOV R23, 0x2000 ;  /* 0x0000200000177802 */ /* 0x000fe20000000f00 */
[----:B------:R-:W4:Y:S01]  /*3830*/  LDCU.64 UR4, c[0x0][0x890] ;  /* 0x00011200ff0477ac */ /* 0x000f220008000a00 */
[----:B------:R-:W-:Y:S01]  /*3840*/  IMAD.MOV.U32 R30, RZ, RZ, RZ ;  /* 0x000000ffff1e7224 */ /* 0x000fe200078e00ff */
[----:B------:R-:W3:Y:S01]  /*3850*/  LDC R19, c[0x0][0x370] ;  /* 0x0000dc00ff137b82 */ /* 0x000ee20000000800 */
[----:B------:R-:W-:Y:S01]  /*3860*/  UMOV UR7, 0x400 ;  /* 0x0000040000077882 */ /* 0x000fe20000000000 */
[----:B------:R-:W-:-:S02]  /*3870*/  UPLOP3.LUT UP1, UPT, UPT, UPT, UPT, 0x40, 0x4 ;  /* 0x000000000004789c */ /* 0x000fc40003f2e870 */
[----:B------:R-:W-:-:S04]  /*3880*/  ULEA UR7, UR37, UR7, 0x18 ;  /* 0x0000000725077291 */ /* 0x000fc8000f8ec0ff */
[----:B------:R-:W3:Y:S01]  /*3890*/  LDC R2, c[0x0][0xb0c] ;  /* 0x0002c300ff027b82 */ /* 0x000ee20000000800 */
[----:B------:R-:W-:Y:S02]  /*38a0*/  UIADD3 UR13, UPT, UPT, UR7, 0x48, URZ ;  /* 0x00000048070d7890 */ /* 0x000fe4000fffe0ff */
[----:B--2---:R-:W-:Y:S02]  /*38b0*/  UISETP.NE.U32.AND UP2, UPT, UR8, URZ, UPT ;  /* 0x000000ff0800728c */ /* 0x004fe4000bf45070 */
[----:B------:R-:W-:Y:S02]  /*38c0*/  UIADD3 UR17, UPT, UPT, UR7, 0x40, URZ ;  /* 0x0000004007117890 */ /* 0x000fe4000fffe0ff */
[----:B----4-:R-:W-:Y:S01]  /*38d0*/  UISETP.NE.U32.AND UP3, UPT, UR4, URZ, UPT ;  /* 0x000000ff0400728c */ /* 0x010fe2000bf65070 */
[----:B------:R-:W2:Y:S01]  /*38e0*/  LDC R18, c[0x0][0xb20] ;  /* 0x0002c800ff127b82 */ /* 0x000ea20000000800 */
[----:B-1----:R-:W-:Y:S01]  /*38f0*/  ISETP.NE.AND P1, PT, R0, 0x1, PT ;  /* 0x000000010000780c */ /* 0x002fe20003f25270 */
[----:B------:R-:W-:-:S02]  /*3900*/  UISETP.NE.AND.EX UP2, UPT, UR9, URZ, UPT, UP2 ;  /* 0x000000ff0900728c */ /* 0x000fc4000bf45320 */
[----:B------:R-:W-:Y:S02]  /*3910*/  UPRMT UR13, UR37, 0x654, UR13 ;  /* 0x00000654250d7896 */ /* 0x000fe4000800000d */
[----:B------:R-:W-:Y:S02]  /*3920*/  UISETP.NE.AND.EX UP3, UPT, UR5, URZ, UPT, UP3 ;  /* 0x000000ff0500728c */ /* 0x000fe4000bf65330 */
[----:B------:R-:W1:Y:S08]  /*3930*/  LDC.64 R32, c[0x0][0x348] ;  /* 0x0000d200ff207b82 */ /* 0x000e700000000a00 */
[----:B------:R-:W4:Y:S08]  /*3940*/  LDC.64 R16, c[0x0][0xb10] ;  /* 0x0002c400ff107b82 */ /* 0x000f300000000a00 */
[----:B------:R-:W1:Y:S08]  /*3950*/  LDC.64 R6, c[0x0][0xb18] ;  /* 0x0002c600ff067b82 */ /* 0x000e700000000a00 */
[----:B------:R-:W1:Y:S08]  /*3960*/  LDC.64 R4, c[0x0][0xb28] ;  /* 0x0002ca00ff047b82 */ /* 0x000e700000000a00 */
[----:B--23--:R-:W1:Y:S02]  /*3970*/  LDC R22, c[0x0][0x374] ;  /* 0x0000dd00ff167b82 */ /* 0x00ce640000000800 */
.L_x_76:
[C---:B------:R-:W-:Y:S02]  /*3980*/  LEA R0, R30.reuse, UR7, 0x3 ;  /* 0x000000071e007c11 */ /* 0x040fe4000f8e18ff */
[----:B------:R-:W-:Y:S02]  /*3990*/  SHF.L.U32 R3, R29, 0x1f, RZ ;  /* 0x0000001f1d037819 */ /* 0x000fe400000006ff */
[----:B------:R-:W-:Y:S02]  /*39a0*/  LEA R24, R30, UR7, 0x4 ;  /* 0x000000071e187c11 */ /* 0x000fe4000f8e20ff */
[----:B--2---:R-:W2:Y:S02]  /*39b0*/  SYNCS.PHASECHK.TRANS64.TRYWAIT P0, [R0+URZ+0x70], R3 ;  /* 0x00007003000075a7 */ /* 0x004ea400080011ff */
[----:B--2---:R-:W-:Y:S05]  /*39c0*/  @!P0 BRA `(.L_x_68) ;  /* 0x0000004c00908947 */ /* 0x004fea0003800000 */
.L_x_132:
[----:B------:R-:W-:Y:S01]  /*39d0*/  ISETP.GE.AND P0, PT, R72, 0x1, PT ;  /* 0x000000014800780c */ /* 0x000fe20003f06270 */
[----:B------:R-:W3:Y:S01]  /*39e0*/  LDS.128 R24, [R24+0x100] ;  /* 0x0001000018187984 */ /* 0x000ee20000000c00 */
[----:B--2---:R-:W-:Y:S01]  /*39f0*/  VIADD R0, R0, 0x80 ;  /* 0x0000008000007836 */ /* 0x004fe20000000000 */
[----:B------:R-:W-:Y:S01]  /*3a00*/  @!PT LDS RZ, [RZ] ;  /* 0x00000000fffff984 */ /* 0x000fe20000000800 */
[----:B------:R-:W-:Y:S01]  /*3a10*/  @!PT LDS RZ, [RZ] ;  /* 0x00000000fffff984 */ /* 0x000fe20000000800 */
[----:B------:R-:W-:Y:S01]  /*3a20*/  @!PT LDS RZ, [RZ] ;  /* 0x00000000fffff984 */ /* 0x000fe20000000800 */
[----:B------:R-:W-:Y:S01]  /*3a30*/  @!PT LDS RZ, [RZ] ;  /* 0x00000000fffff984 */ /* 0x000fe20000000800 */
[----:B------:R2:W-:Y:S06]  /*3a40*/  MEMBAR.ALL.CTA ;  /* 0x0000000000007992 */ /* 0x0005ec0000008000 */
[----:B--2---:R-:W2:Y:S01]  /*3a50*/  FENCE.VIEW.ASYNC.S ;  /* 0x00000000000073c6 */ /* 0x004ea20000000000 */
[----:B------:R-:W-:Y:S04]  /*3a60*/  PRMT R0, RZ, 0x654, R0 ;  /* 0x00000654ff007816 */ /* 0x000fe80000000000 */
[----:B--2---:R2:W-:Y:S01]  /*3a70*/  SYNCS.ARRIVE.TRANS64.RED.A1T0 RZ, [R0+URZ], RZ ;  /* 0x000000ff00ff79a7 */ /* 0x0045e200081004ff */
[----:B---3--:R-:W-:Y:S11]  /*3a80*/  LOP3.LUT P3, RZ, R26, 0x1, RZ, 0xc0, !PT ;  /* 0x000000011aff7812 */ /* 0x008ff6000786c0ff */
[----:B------:R-:W-:Y:S02]  /*3a90*/  @!UPT UIADD3 URZ, UPT, UPT, URZ, URZ, URZ ;  /* 0x000000fffffff290 */ /* 0x000fe4000fffe0ff */
[----:B------:R-:W-:Y:S02]  /*3aa0*/  @P3 MOV R13, R24 ;  /* 0x00000018000d3202 */ /* 0x000fe40000000f00 */
[----:B------:R-:W-:Y:S01]  /*3ab0*/  @P3 LOP3.LUT R8, R25, 0xffff, RZ, 0xc0, !PT ;  /* 0x0000ffff19083812 */ /* 0x000fe200078ec0ff */
[----:B--2---:R-:W-:Y:S06]  /*3ac0*/  @!P0 BRA `(.L_x_69) ;  /* 0x0000000000a48947 */ /* 0x004fec0003800000 */
[----:B-1----:R-:W-:Y:S01]  /*3ad0*/  IMAD.HI.U32 R35, R22, R7, RZ ;  /* 0x0000000716237227 */ /* 0x002fe200078e00ff */
[----:B------:R-:W-:Y:S02]  /*3ae0*/  ISETP.NE.AND P0, PT, R6, 0x1, PT ;  /* 0x000000010600780c */ /* 0x000fe40003f05270 */
[----:B------:R-:W-:Y:S01]  /*3af0*/  ISETP.NE.AND P2, PT, R72, 0x1, PT ;  /* 0x000000014800780c */ /* 0x000fe20003f45270 */
[----:B----4-:R-:W-:Y:S01]  /*3b00*/  IMAD.HI.U32 R34, R19, R16, RZ ;  /* 0x0000001013227227 */ /* 0x010fe200078e00ff */
[----:B------:R-:W-:Y:S02]  /*3b10*/  SHF.R.U32.HI R35, RZ, R18, R35 ;  /* 0x00000012ff237219 */ /* 0x000fe40000011623 */
[----:B------:R-:W-:Y:S01]  /*3b20*/  ISETP.NE.AND P4, PT, R2, 0x1, PT ;  /* 0x000000010200780c */ /* 0x000fe20003f85270 */
[----:B------:R-:W-:Y:S01]  /*3b30*/  IMAD.HI.U32 R36, R13, R16, RZ ;  /* 0x000000100d247227 */ /* 0x000fe200078e00ff */
[----:B------:R-:W-:Y:S02]  /*3b40*/  SHF.R.U32.HI R34, RZ, R17, R34 ;  /* 0x00000011ff227219 */ /* 0x000fe40000011622 */
[----:B------:R-:W-:Y:S01]  /*3b50*/  SEL R3, R22, R35, !P0 ;  /* 0x0000002316037207 */ /* 0x000fe20004000000 */
[C---:B------:R-:W-:Y:S01]  /*3b60*/  IMAD.HI.U32 R35, R8.reuse, R7, RZ ;  /* 0x0000000708237227 */ /* 0x040fe200078e00ff */
[----:B------:R-:W-:Y:S02]  /*3b70*/  SEL R11, R19, R34, !P4 ;  /* 0x00000022130b7207 */ /* 0x000fe40006000000 */
[----:B------:R-:W-:Y:S01]  /*3b80*/  SHF.R.U32.HI R36, RZ, R17, R36 ;  /* 0x00000011ff247219 */ /* 0x000fe20000011624 */
[----:B------:R-:W-:Y:S01]  /*3b90*/  IMAD.HI.U32 R38, R3, R4, RZ ;  /* 0x0000000403267227 */ /* 0x000fe200078e00ff */
[----:B------:R-:W-:Y:S03]  /*3ba0*/  SHF.R.U32.HI R35, RZ, R18, R35 ;  /* 0x00000012ff237219 */ /* 0x000fe60000011623 */
[----:B------:R-:W-:Y:S01]  /*3bb0*/  IMAD.HI.U32 R34, R11, R4, RZ ;  /* 0x000000040b227227 */ /* 0x000fe200078e00ff */
[----:B------:R-:W-:Y:S02]  /*3bc0*/  @P2 SHF.R.U32.HI R3, RZ, R5, R38 ;  /* 0x00000005ff032219 */ /* 0x000fe40000011626 */
[----:B------:R-:W-:Y:S02]  /*3bd0*/  SEL R9, R8, R35, !P0 ;  /* 0x0000002308097207 */ /* 0x000fe40004000000 */
[----:B------:R-:W-:Y:S01]  /*3be0*/  @P2 SHF.R.U32.HI R11, RZ, R5, R34 ;  /* 0x00000005ff0b2219 */ /* 0x000fe20000011622 */
[C---:B------:R-:W-:Y:S01]  /*3bf0*/  IMAD R10, R72.reuse, R3, RZ ;  /* 0x00000003480a7224 */ /* 0x040fe200078e02ff */
[----:B------:R-:W-:Y:S01]  /*3c00*/  SEL R3, R13, R36, !P4 ;  /* 0x000000240d037207 */ /* 0x000fe20006000000 */
[C---:B------:R-:W-:Y:S03]  /*3c10*/  IMAD.HI.U32 R14, R9.reuse, R4, RZ ;  /* 0x00000004090e7227 */ /* 0x040fe600078e00ff */
[----:B------:R-:W-:Y:S01]  /*3c20*/  ISETP.GE.AND P0, PT, R9, R10, PT ;  /* 0x0000000a0900720c */ /* 0x000fe20003f06270 */
[C---:B------:R-:W-:Y:S01]  /*3c30*/  IMAD R12, R72.reuse, R11, RZ ;  /* 0x0000000b480c7224 */ /* 0x040fe200078e02ff */
[-C--:B------:R-:W-:Y:S04]  /*3c40*/  SHF.R.U32.HI R14, RZ, R5.reuse, R14 ;  /* 0x00000005ff0e7219 */ /* 0x080fe8000001160e */
[----:B------:R-:W-:Y:S02]  /*3c50*/  ISETP.GE.OR P0, PT, R3, R12, P0 ;  /* 0x0000000c0300720c */ /* 0x000fe40000706670 */
[----:B------:R-:W-:Y:S05]  /*3c60*/  SEL R15, R9, R14, !P2 ;  /* 0x0000000e090f7207 */ /* 0x000fea0005000000 */
[----:B------:R-:W-:Y:S04]  /*3c70*/  IMAD.MOV R14, RZ, RZ, -R15 ;  /* 0x000000ffff0e7224 */ /* 0x000fe800078e0a0f */
[----:B------:R-:W-:Y:S02]  /*3c80*/  IMAD R14, R72, R14, R9 ;  /* 0x0000000e480e7224 */ /* 0x000fe400078e0209 */
[C---:B------:R-:W-:Y:S05]  /*3c90*/  @!P0 IMAD.HI.U32 R10, R3.reuse, R4, RZ ;  /* 0x00000004030a8227 */ /* 0x040fea00078e00ff */
[----:B------:R-:W-:Y:S04]  /*3ca0*/  @!P0 SHF.R.U32.HI R10, RZ, R5, R10 ;  /* 0x00000005ff0a8219 */ /* 0x000fe8000001160a */
[----:B------:R-:W-:Y:S01]  /*3cb0*/  @!P0 SEL R0, R3, R10, !P2 ;  /* 0x0000000a03008207 */ /* 0x000fe20005000000 */
[----:B------:R-:W-:Y:S03]  /*3cc0*/  IMAD.MOV R10, RZ, RZ, -R3 ;  /* 0x000000ffff0a7224 */ /* 0x000fe600078e0a03 */
[----:B------:R-:W-:Y:S01]  /*3cd0*/  @!P0 IADD3 R15, PT, PT, R15, -R0, RZ ;  /* 0x800000000f0f8210 */ /* 0x000fe20007ffe0ff */
[----:B------:R-:W-:Y:S01]  /*3ce0*/  @!P0 IMAD R0, R11, R14, R0 ;  /* 0x0000000e0b008224 */ /* 0x000fe200078e0200 */
[----:B------:R-:W-:Y:S01]  /*3cf0*/  IADD3 R11, PT, PT, -R9, RZ, RZ ;  /* 0x000000ff090b7210 */ /* 0x000fe20007ffe1ff */
[----:B------:R-:W-:Y:S02]  /*3d00*/  IMAD R13, R2, R10, R13 ;  /* 0x0000000a020d7224 */ /* 0x000fe400078e020d */
[----:B------:R-:W-:Y:S02]  /*3d10*/  @!P0 IMAD R9, R15, R72, R3 ;  /* 0x000000480f098224 */ /* 0x000fe400078e0203 */
[----:B------:R-:W-:Y:S02]  /*3d20*/  @!P0 IMAD.MOV.U32 R3, RZ, RZ, R0 ;  /* 0x000000ffff038224 */ /* 0x000fe400078e0000 */
[----:B------:R-:W-:Y:S02]  /*3d30*/  IMAD R8, R6, R11, R8 ;  /* 0x0000000b06087224 */ /* 0x000fe400078e0208 */
[----:B------:R-:W-:Y:S02]  /*3d40*/  IMAD R13, R3, R2, R13 ;  /* 0x00000002030d7224 */ /* 0x000fe400078e020d */
[----:B------:R-:W-:Y:S02]  /*3d50*/  IMAD R8, R9, R6, R8 ;  /* 0x0000000609087224 */ /* 0x000fe400078e0208 */
.L_x_69:
[----:B------:R-:W-:Y:S05]  /*3d60*/  BRA.U UP1, `(.L_x_70) ;  /* 0x0000000101107547 */ /* 0x000fea000b800000 */
[----:B------:R-:W-:Y:S04]  /*3d70*/  MOV R0, UR6 ;  /* 0x0000000600007c02 */ /* 0x000fe80008000f00 */
[----:B------:R-:W-:Y:S04]  /*3d80*/  SHF.L.U32 R3, R0, 0x1f, RZ ;  /* 0x0000001f00037819 */ /* 0x000fe800000006ff */
[----:B------:R-:W2:Y:S02]  /*3d90*/  SYNCS.PHASECHK.TRANS64.TRYWAIT P0, [UR7+0x68], R3 ;  /* 0x00006803ff0075a7 */ /* 0x000ea40008001107 */
[----:B--2---:R-:W-:Y:S05]  /*3da0*/  @!P0 BRA `(.L_x_71) ;  /* 0x0000004800ac8947 */ /* 0x004fea0003800000 */
.L_x_70:
[----:B------:R-:W-:Y:S02]  /*3db0*/  R2UR UR19, R21 ;  /* 0x00000000151372ca */ /* 0x000fe400000e0000 */
[----:B------:R-:W-:Y:S02]  /*3dc0*/  R2UR UR18, R20 ;  /* 0x00000000141272ca */ /* 0x000fe400000e0000 */
[----:B------:R-:W-:Y:S02]  /*3dd0*/  ISETP.NE.U32.AND P2, PT, RZ, UR4, PT ;  /* 0x00000004ff007c0c */ /* 0x000fe4000bf45070 */
[----:B------:R-:W-:Y:S02]  /*3de0*/  SHF.L.U32 R12, R31, 0x1f, RZ ;  /* 0x0000001f1f0c7819 */ /* 0x000fe400000006ff */
[----:B------:R-:W-:Y:S05]  /*3df0*/  ISETP.NE.AND.EX P2, PT, RZ, UR5, PT, P2 ;  /* 0x00000005ff007c0c */ /* 0x000fea000bf45320 */
[----:B------:R-:W-:Y:S02]  /*3e00*/  USHF.L.U32 UR19, UR19, 0x7, URZ ;  /* 0x0000000713137899 */ /* 0x000fe400080006ff */
[----:B------:R-:W-:Y:S01]  /*3e10*/  USHF.L.U32 UR18, UR18, 0x7, URZ ;  /* 0x0000000712127899 */ /* 0x000fe200080006ff */
[----:B------:R-:W-:Y:S11]  /*3e20*/  BRA.U !UP3, `(.L_x_72) ;  /* 0x000000010b347547 */ /* 0x000ff6000b800000 */
[----:B------:R-:W-:Y:S01]  /*3e30*/  UPLOP3.LUT UP0, UPT, UPT, UPT, UP2, 0x80, 0x8 ;  /* 0x000000000008789c */ /* 0x000fe20003f0f020 */
[----:B--2---:R-:W-:Y:S02]  /*3e40*/  HFMA2 R0, -RZ, RZ, 0, 5.9604644775390625e-08 ;  /* 0x00000001ff007431 */ /* 0x004fe400000001ff */
[----:B------:R-:W-:Y:S03]  /*3e50*/  IMAD.MOV.U32 R151, RZ, RZ, 0x1 ;  /* 0x00000001ff977424 */ /* 0x000fe600078e00ff */
[----:B------:R-:W-:Y:S05]  /*3e60*/  PLOP3.LUT P0, PT, PT, PT, UP0, 0x80, 0x8 ;  /* 0x000000000008781c */ /* 0x000fea0003f0f008 */
[----:B------:R-:W2:Y:S01]  /*3e70*/  @UP0 LDCU.64 UR10, c[0x0][0x888] ;  /* 0x00011100ff0a07ac */ /* 0x000ea20008000a00 */
[----:B------:R-:W-:Y:S07]  /*3e80*/  @UP0 UIMAD UR8, UR36, UR4, URZ ;  /* 0x00000004240802a4 */ /* 0x000fee000f8e02ff */
[----:B------:R-:W-:Y:S01]  /*3e90*/  @!P0 PRMT R151, R0, 0x7610, R151 ;  /* 0x0000761000978816 */ /* 0x000fe20000000097 */
[----:B--2---:R-:W-:Y:S03]  /*3ea0*/  @UP0 UIMAD.WIDE UR10, UR8, 0x4, UR10 ;  /* 0x00000004080a08a5 */ /* 0x004fe6000f8e020a */
[----:B------:R-:W2:Y:S03]  /*3eb0*/  @!UP0 LDCU UR8, c[0x0][0x880] ;  /* 0x00011000ff0887ac */ /* 0x000ea60008000800 */
[----:B------:R-:W-:Y:S01]  /*3ec0*/  IMAD.U32 R10, RZ, RZ, UR10 ;  /* 0x0000000aff0a7e24 */ /* 0x000fe2000f8e00ff */
[----:B------:R-:W-:Y:S05]  /*3ed0*/  MOV R11, UR11 ;  /* 0x0000000b000b7c02 */ /* 0x000fea0008000f00 */
[----:B-----5:R3:W5:Y:S02]  /*3ee0*/  @P0 LDG.E R82, desc[UR46][R10.64] ;  /* 0x0000002e0a520981 */ /* 0x020764000c1e1900 */
[----:B--23--:R-:W-:Y:S07]  /*3ef0*/  @!P0 IMAD.U32 R82, RZ, RZ, UR8 ;  /* 0x00000008ff528e24 */ /* 0x00cfee000f8e00ff */
.L_x_72:
[----:B-----5:R-:W-:Y:S01]  /*3f00*/  @!P2 ISETP.EQ.AND P0, PT, R82, RZ, PT ;  /* 0x000000ff5200a20c */ /* 0x020fe20003f02270 */
[----:B------:R-:W-:Y:S01]  /*3f10*/  @!UPT UIADD3 URZ, UPT, UPT, URZ, URZ, URZ ;  /* 0x000000fffffff290 */ /* 0x000fe2000fffe0ff */
[----:B------:R-:W-:Y:S11]  /*3f20*/  @!P2 BRA `(.L_x_73) ;  /* 0x000000000014a947 */ /* 0x000ff60003800000 */
[----:B------:R-:W-:Y:S02]  /*3f30*/  LOP3.LUT P2, RZ, R151, 0xff, RZ, 0xc0, !PT ;  /* 0x000000ff97ff7812 */ /* 0x000fe4000784c0ff */
[----:B------:R-:W-:Y:S04]  /*3f40*/  PLOP3.LUT P0, PT, PT, PT, UP0, 0x80, 0x8 ;  /* 0x000000000008781c */ /* 0x000fe80003f0f008 */
[----:B------:R-:W-:Y:S07]  /*3f50*/  PLOP3.LUT P0, PT, P0, PT, PT, 0x8, 0x80 ;  /* 0x000000000080781c */ /* 0x000fee000070e170 */
[----:B------:R-:W-:Y:S11]  /*3f60*/  @P2 ISETP.EQ.AND P0, PT, R82, RZ, PT ;  /* 0x000000ff5200220c */ /* 0x000ff60003f02270 */
[----:B------:R-:W-:Y:S02]  /*3f70*/  @!UPT UIADD3 URZ, UPT, UPT, URZ, URZ, URZ ;  /* 0x000000fffffff290 */ /* 0x000fe4000fffe0ff */
.L_x_73:
[----:B------:R-:W3:Y:S01]  /*3f80*/  SYNCS.PHASECHK.TRANS64.TRYWAIT P2, [UR7+0x50], R12 ;  /* 0x0000500cff0075a7 */ /* 0x000ee20008041107 */
[----:B------:R-:W-:Y:S04]  /*3f90*/  ELECT P4, URZ, PT ;  /* 0x0000000000ff782f */ /* 0x000fe80003880000 */
[----:B------:R-:W-:Y:S11]  /*3fa0*/  PLOP3.LUT P4, PT, P0, P4, PT, 0xf2, 0x2f ;  /* 0x00000000002f781c */ /* 0x000ff60000789e72 */
[----:B------:R-:W-:Y:S02]  /*3fb0*/  @!UPT UIADD3 URZ, UPT, UPT, URZ, URZ, URZ ;  /* 0x000000fffffff290 */ /* 0x000fe4000fffe0ff */
[----:B-1----:R-:W-:Y:S05]  /*3fc0*/  @!P4 IADD3 R21, P0, PT, R32, 0x580, RZ ;  /* 0x000005802015c810 */ /* 0x002fea0007f1e0ff */
[----:B------:R-:W-:Y:S01]  /*3fd0*/  @!P4 IMAD.X R20, RZ, RZ, R33, P0 ;  /* 0x000000ffff14c224 */ /* 0x000fe200000e0621 */
[----:B---3--:R-:W-:Y:S07]  /*3fe0*/  @!P2 BRA `(.L_x_74) ;  /* 0x000000480034a947 */ /* 0x008fee0003800000 */
.L_x_135:
[----:B------:R-:W3:Y:S01]  /*3ff0*/  LDC.64 R14, c[0x0][0xb10] ;  /* 0x0002c400ff0e7b82 */ /* 0x000ee20000000a00 */
[----:B------:R-:W-:Y:S01]  /*4000*/  @!P4 R2UR UR8, R20 ;  /* 0x000000001408c2ca */ /* 0x000fe200000e0000 */
[----:B------:R-:W-:Y:S01]  /*4010*/  VOTEU.ALL UP1, P4 ;  /* 0x0000000000ff7886 */ /* 0x000fe20002020000 */
[----:B------:R-:W-:Y:S01]  /*4020*/  @!P4 R2UR UR9, R21 ;  /* 0x000000001509c2ca */ /* 0x000fe200000e0000 */
[----:B------:R-:W-:Y:S01]  /*4030*/  UMOV UR10, 0x0 ;  /* 0x00000000000a7882 */ /* 0x000fe20000000000 */
[----:B------:R-:W-:Y:S03]  /*4040*/  UMOV UR11, 0x10000000 ;  /* 0x10000000000b7882 */ /* 0x000fe60000000000 */
[----:B------:R-:W5:Y:S01]  /*4050*/  LDC.64 R10, c[0x0][0xb18] ;  /* 0x0002c600ff0a7b82 */ /* 0x000f620000000a00 */
[----:B------:R-:W-:Y:S01]  /*4060*/  @!UP1 UIADD3 UR16, UPT, UPT, UR7, 0x200, URZ ;  /* 0x0000020007109890 */ /* 0x000fe2000fffe0ff */
[----:B------:R-:W-:Y:S01]  /*4070*/  @P3 SHF.R.U32.HI R28, RZ, 0x10, R25 ;  /* 0x00000010ff1c3819 */ /* 0x000fe20000011619 */
[----:B------:R-:W-:Y:S01]  /*4080*/  VOTEU.ALL UP1, P4 ;  /* 0x0000000000ff7886 */ /* 0x000fe20002020000 */
[----:B------:R-:W-:Y:S01]  /*4090*/  UMOV UR20, UR36 ;  /* 0x0000002400147c82 */ /* 0x000fe20008000000 */
[----:B------:R-:W-:Y:S03]  /*40a0*/  VIADD R30, R30, 0x1 ;  /* 0x000000011e1e7836 */ /* 0x000fe60000000000 */
[----:B--2---:R-:W2:Y:S01]  /*40b0*/  @!P1 LDC R0, c[0x0][0xb20] ;  /* 0x0002c800ff009b82 */ /* 0x004ea20000000800 */
[----:B------:R-:W-:Y:S01]  /*40c0*/  IMAD.U32 R21, RZ, RZ, UR8 ;  /* 0x00000008ff157e24 */ /* 0x000fe2000f8e00ff */
[----:B------:R-:W-:Y:S06]  /*40d0*/  UPRMT UR8, UR37, 0x654, UR17 ;  /* 0x0000065425087896 */ /* 0x000fec0008000011 */
[----:B-1----:R-:W1:Y:S01]  /*40e0*/  @!P1 LDC R3, c[0x0][0xb0c] ;  /* 0x0002c300ff039b82 */ /* 0x002e620000000800 */
[----:B------:R-:W-:Y:S01]  /*40f0*/  IMAD.U32 R20, RZ, RZ, UR9 ;  /* 0x00000009ff147e24 */ /* 0x000fe2000f8e00ff */
[----:B------:R-:W-:Y:S04]  /*4100*/  @!P4 R2UR UR15, R21 ;  /* 0x00000000150fc2ca */ /* 0x000fe800000e0000 */
[----:B------:R-:W-:Y:S01]  /*4110*/  @!P4 R2UR UR14, R20 ;  /* 0x00000000140ec2ca */ /* 0x000fe200000e0000 */
[----:B------:R-:W-:Y:S11]  /*4120*/  @!P4 IMAD.MOV.U32 R20, RZ, RZ, 0x2000 ;  /* 0x00002000ff14c424 */ /* 0x000ff600078e00ff */
[----:B------:R-:W-:Y:S01]  /*4130*/  @!UPT UIADD3 URZ, UPT, UPT, URZ, URZ, URZ ;  /* 0x000000fffffff290 */ /* 0x000fe2000fffe0ff */
[----:B------:R1:W-:Y:S01]  /*4140*/  @!UP1 UTMALDG.3D [UR16], [UR14], desc[UR10] ;  /* 0x00000a100e0095b4 */ /* 0x0003e20008011000 */
[----:B------:R1:W-:Y:S02]  /*4150*/  @!P4 SYNCS.ARRIVE.TRANS64.RED.A0TR RZ, [UR7+0x40], R20 ;  /* 0x00004014ffffc9a7 */ /* 0x0003e40008300407 */
[----:B-1----:R-:W-:Y:S01]  /*4160*/  @!P1 ISETP.NE.AND P2, PT, R3, 0x1, PT ;  /* 0x000000010300980c */ /* 0x002fe20003f45270 */
[C---:B---3--:R-:W-:Y:S01]  /*4170*/  @!P1 IMAD.HI.U32 R14, R13.reuse, R14, RZ ;  /* 0x0000000e0d0e9227 */ /* 0x048fe200078e00ff */
[----:B-----5:R-:W-:Y:S03]  /*4180*/  @!P1 ISETP.NE.AND P0, PT, R10, 0x1, PT ;  /* 0x000000010a00980c */ /* 0x020fe60003f05270 */
[C---:B------:R-:W-:Y:S01]  /*4190*/  @!P1 IMAD.HI.U32 R11, R8.reuse, R11, RZ ;  /* 0x0000000b080b9227 */ /* 0x040fe200078e00ff */
[----:B------:R-:W-:Y:S04]  /*41a0*/  @!P1 SHF.R.U32.HI R14, RZ, R15, R14 ;  /* 0x0000000fff0e9219 */ /* 0x000fe8000001160e */
[----:B--2---:R-:W-:Y:S01]  /*41b0*/  @!P1 SHF.R.U32.HI R9, RZ, R0, R11 ;  /* 0x00000000ff099219 */ /* 0x004fe2000001160b */
[----:B------:R-:W-:Y:S01]  /*41c0*/  SYNCS.ARRIVE.TRANS64.RED.A1T0 RZ, [UR8], RZ ;  /* 0x000000ffffff79a7 */ /* 0x000fe20008100408 */
[----:B------:R-:W-:Y:S02]  /*41d0*/  @!P1 SEL R14, R13, R14, !P2 ;  /* 0x0000000e0d0e9207 */ /* 0x000fe40005000000 */
[----:B------:R-:W-:Y:S01]  /*41e0*/  @!P1 SEL R9, R8, R9, !P0 ;  /* 0x0000000908099207 */ /* 0x000fe20004000000 */
[----:B------:R-:W1:Y:S04]  /*41f0*/  SYNCS.PHASECHK.TRANS64.TRYWAIT P5, [UR7+0x58], R12 ;  /* 0x0000580cff0075a7 */ /* 0x000e6800080a1107 */
[----:B------:R-:W-:Y:S02]  /*4200*/  @!P1 IMAD.IADD R0, R9, 0x1, -R14 ;  /* 0x0000000109009824 */ /* 0x000fe400078e0a0e */
[----:B------:R-:W-:Y:S02]  /*4210*/  @!P1 IMAD.IADD R9, R14, 0x1, -R9 ;  /* 0x000000010e099824 */ /* 0x000fe400078e0a09 */
[----:B------:R-:W-:Y:S02]  /*4220*/  @!P1 IMAD R13, R0, R3, R13 ;  /* 0x00000003000d9224 */ /* 0x000fe400078e020d */
[----:B------:R-:W-:Y:S01]  /*4230*/  @!P1 IMAD R8, R9, R10, R8 ;  /* 0x0000000a09089224 */ /* 0x000fe200078e0208 */
[----:B-1----:R-:W-:Y:S06]  /*4240*/  @!P5 BRA `(.L_x_75) ;  /* 0x0000004400b4d947 */ /* 0x002fec0003800000 */
.L_x_137:
[----:B-1----:R-:W-:Y:S01]  /*4250*/  @!P4 IADD3 R3, P0, PT, R32, 0x580, RZ ;  /* 0x000005802003c810 */ /* 0x002fe20007f1e0ff */
[----:B------:R-:W-:Y:S01]  /*4260*/  VOTEU.ALL UP1, P4 ;  /* 0x0000000000ff7886 */ /* 0x000fe20002020000 */
[----:B------:R-:W-:Y:S01]  /*4270*/  UMOV UR20, 0x0 ;  /* 0x0000000000147882 */ /* 0x000fe20000000000 */
[----:B------:R-:W-:Y:S01]  /*4280*/  UMOV UR21, 0x10000000 ;  /* 0x1000000000157882 */ /* 0x000fe20000000000 */
[----:B------:R-:W-:Y:S01]  /*4290*/  @!P4 R2UR UR9, R3 ;  /* 0x000000000309c2ca */ /* 0x000fe200000e0000 */
[----:B------:R-:W-:Y:S01]  /*42a0*/  @!P4 IMAD.X R0, RZ, RZ, R33, P0 ;  /* 0x000000ffff00c224 */ /* 0x000fe200000e0621 */
[----:B------:R-:W-:Y:S01]  /*42b0*/  @!UP1 UIADD3 UR10, UPT, UPT, UR18, 0x40, URZ ;  /* 0x00000040120a9890 */ /* 0x000fe2000fffe0ff */
[----:B------:R-:W-:Y:S01]  /*42c0*/  ISETP.NE.AND P0, PT, R30, 0x2, PT ;  /* 0x000000021e00780c */ /* 0x000fe20003f05270 */
[----:B------:R-:W-:Y:S01]  /*42d0*/  UMOV UR11, UR19 ;  /* 0x00000013000b7c82 */ /* 0x000fe20008000000 */
[----:B------:R-:W-:Y:S01]  /*42e0*/  UMOV UR12, UR36 ;  /* 0x00000024000c7c82 */ /* 0x000fe20008000000 */
[----:B------:R-:W-:Y:S01]  /*42f0*/  @!P4 R2UR UR8, R0 ;  /* 0x000000000008c2ca */ /* 0x000fe200000e0000 */
[----:B------:R-:W-:Y:S01]  /*4300*/  IMAD.IADD R20, R8, 0x1, R150 ;  /* 0x0000000108147824 */ /* 0x000fe200078e0296 */
[----:B------:R-:W-:Y:S01]  /*4310*/  @P3 R2UR UR36, R28 ;  /* 0x000000001c2432ca */ /* 0x000fe200000e0000 */
[----:B------:R-:W-:Y:S01]  /*4320*/  IMAD.IADD R21, R13, 0x1, R152 ;  /* 0x000000010d157824 */ /* 0x000fe200078e0298 */
[----:B------:R-:W-:Y:S02]  /*4330*/  SEL R0, RZ, 0x1, P0 ;  /* 0x00000001ff007807 */ /* 0x000fe40000000000 */
[----:B------:R-:W-:Y:S01]  /*4340*/  LOP3.LUT R31, R31, 0x1, RZ, 0x3c, !PT ;  /* 0x000000011f1f7812 */ /* 0x000fe200078e3cff */
[----:B------:R-:W-:Y:S01]  /*4350*/  IMAD.U32 R10, RZ, RZ, UR9 ;  /* 0x00000009ff0a7e24 */ /* 0x000fe2000f8e00ff */
[----:B------:R-:W-:Y:S01]  /*4360*/  @!UP1 UIADD3 UR9, UPT, UPT, UR7, 0x48, URZ ;  /* 0x0000004807099890 */ /* 0x000fe2000fffe0ff */
[----:B------:R-:W-:Y:S02]  /*4370*/  LOP3.LUT R29, R29, R0, RZ, 0x3c, !PT ;  /* 0x000000001d1d7212 */ /* 0x000fe400078e3cff */
[----:B------:R-:W-:Y:S02]  /*4380*/  SEL R30, R30, RZ, P0 ;  /* 0x000000ff1e1e7207 */ /* 0x000fe40000000000 */
[----:B------:R-:W-:Y:S01]  /*4390*/  IMAD.U32 R11, RZ, RZ, UR8 ;  /* 0x00000008ff0b7e24 */ /* 0x000fe2000f8e00ff */
[----:B------:R-:W-:Y:S01]  /*43a0*/  @!P4 R2UR UR14, R10 ;  /* 0x000000000a0ec2ca */ /* 0x000fe200000e0000 */
[----:B------:R-:W-:Y:S01]  /*43b0*/  @!UP1 UIADD3 UR8, UPT, UPT, UR7, 0x2200, URZ ;  /* 0x0000220007089890 */ /* 0x000fe2000fffe0ff */
[----:B------:R-:W-:Y:S02]  /*43c0*/  VOTEU.ALL UP1, P4 ;  /* 0x0000000000ff7886 */ /* 0x000fe40002020000 */
[----:B------:R-:W-:Y:S11]  /*43d0*/  @!P4 R2UR UR15, R11 ;  /* 0x000000000b0fc2ca */ /* 0x000ff600000e0000 */
[----:B------:R-:W-:Y:S02]  /*43e0*/  @!UPT UIADD3 URZ, UPT, UPT, URZ, URZ, URZ ;  /* 0x000000fffffff290 */ /* 0x000fe4000fffe0ff */
[----:B------:R2:W-:Y:S01]  /*43f0*/  @!UP1 UTMALDG.3D [UR8], [UR14], desc[UR20] ;  /* 0x000014080e0095b4 */ /* 0x0005e20008011000 */
[----:B------:R2:W-:Y:S01]  /*4400*/  @!P4 SYNCS.ARRIVE.TRANS64.RED.A0TR RZ, [UR7+0x48], R23 ;  /* 0x00004817ffffc9a7 */ /* 0x0005e20008300407 */
[----:B------:R-:W-:Y:S01]  /*4410*/  UPLOP3.LUT UP1, UPT, UPT, UPT, UPT, 0x80, 0x8 ;  /* 0x000000000008789c */ /* 0x000fe20003f2f070 */
[----:B------:R-:W-:Y:S01]  /*4420*/  SYNCS.ARRIVE.TRANS64.RED.A1T0 RZ, [UR13], RZ ;  /* 0x000000ffffff79a7 */ /* 0x000fe2000810040d */
[----:B------:R-:W-:Y:S09]  /*4430*/  @P3 BRA `(.L_x_76) ;  /* 0xfffffff400503947 */ /* 0x000ff2000383ffff */
[----:B------:R-:W-:-:S04]  /*4440*/  SHF.L.U32 R3, R31, 0x1f, RZ ;  /* 0x0000001f1f037819 */ /* 0x000fc800000006ff */
[----:B------:R-:W1:Y:S02]  /*4450*/  SYNCS.PHASECHK.TRANS64.TRYWAIT P0, [UR7+0x50], R3 ;  /* 0x00005003ff0075a7 */ /* 0x000e640008001107 */
[----:B-1----:R-:W-:Y:S05]  /*4460*/  @!P0 BRA `(.L_x_77) ;  /* 0x0000004400448947 */ /* 0x002fea0003800000 */
.L_x_139:
[----:B-1----:R-:W-:-:S07]  /*4470*/  MOV R0, UR7 ;  /* 0x0000000700007c02 */ /* 0x002fce0008000f00 */
.L_x_78:
[----:B-1----:R-:W-:-:S04]  /*4480*/  SHF.L.U32 R3, R31, 0x1f, RZ ;  /* 0x0000001f1f037819 */ /* 0x002fc800000006ff */
[----:B------:R1:W3:Y:S03]  /*4490*/  SYNCS.PHASECHK.TRANS64.TRYWAIT P0, [R0+URZ+0x58], R3 ;  /* 0x00005803000075a7 */ /* 0x0002e600080011ff */
[----:B---3--:R-:W-:Y:S05]  /*44a0*/  @!P0 NANOSLEEP.SYNCS 0x989680 ;  /* 0x009896800000895d */ /* 0x008fea0003900000 */
[----:B------:R-:W3:Y:S02]  /*44b0*/  @!P0 SYNCS.PHASECHK.TRANS64 P0, [R0+URZ+0x58], R3 ;  /* 0x00005803000085a7 */ /* 0x000ee400080010ff */
[----:B--23--:R-:W-:Y:S05]  /*44c0*/  @P0 EXIT ;  /* 0x000000000000094d */ /* 0x00cfea0003800000 */
[----:B------:R-:W-:Y:S05]  /*44d0*/  BRA `(.L_x_78) ;  /* 0xfffffffc00e87947 */ /* 0x000fea000383ffff */
.L_x_67:
[----:B------:R-:W-:-:S06]  /*44e0*/  UISETP.GE.AND UP1, UPT, UR8, 0x4, UPT ;  /* 0x000000040800788c */ /* 0x000fcc000bf26270 */
[----:B------:R-:W-:-:S13]  /*44f0*/  PLOP3.LUT P0, PT, PT, PT, UP1, 0x80, 0x8 ;  /* 0x000000000008781c */ /* 0x000fda0003f0f018 */
[----:B------:R-:W-:Y:S05]  /*4500*/  @!P0 EXIT ;  /* 0x000000000000894d */ /* 0x000fea0003800000 */
[----:B------:R-:W-:Y:S01]  /*4510*/  BAR.SYNC.DEFER_BLOCKING 0x6, 0xa0 ;  /* 0x0182800000007b1d */ /* 0x000fe20000010000 */
[C---:B------:R-:W-:Y:S01]  /*4520*/  IMAD.U32 R79, R167.reuse, 0x10000, RZ ;  /* 0x00010000a74f7824 */ /* 0x040fe200078e00ff */
[C---:B------:R-:W-:Y:S01]  /*4530*/  R2P PR, R167.reuse, 0x6 ;  /* 0x00000006a7007804 */ /* 0x040fe20000000000 */
[----:B------:R-:W-:Y:S01]  /*4540*/  IMAD.SHL.U32 R2, R167, 0x40, RZ ;  /* 0x00000040a7027824 */ /* 0x000fe200078e00ff */
[----:B------:R-:W-:Y:S01]  /*4550*/  CS2R R160, SRZ ;  /* 0x0000000000a07805 */ /* 0x000fe2000001ff00 */
[----:B------:R-:W-:Y:S01]  /*4560*/  IMAD.MOV.U32 R164, RZ, RZ, 0x20 ;  /* 0x00000020ffa47424 */ /* 0x000fe200078e00ff */
[----:B------:R-:W-:Y:S02]  /*4570*/  UMOV UR49, 0x400 ;  /* 0x0000040000317882 */ /* 0x000fe40000000000 */
[----:B------:R-:W1:Y:S01]  /*4580*/  LDC R157, c[0x0][0x370] ;  /* 0x0000dc00ff9d7b82 */ /* 0x000e620000000800 */
[----:B------:R-:W-:Y:S01]  /*4590*/  ULEA UR49, UR37, UR49, 0x18 ;  /* 0x0000003125317291 */ /* 0x000fe2000f8ec0ff */
[----:B------:R-:W-:Y:S01]  /*45a0*/  LOP3.LUT R79, R79, 0x600000, RZ, 0xc0, !PT ;  /* 0x006000004f4f7812 */ /* 0x000fe200078ec0ff */
[----:B------:R-:W-:Y:S01]  /*45b0*/  IMAD.SHL.U32 R153, R167, 0x8, RZ ;  /* 0x00000008a7997824 */ /* 0x000fe200078e00ff */
[----:B------:R-:W-:Y:S01]  /*45c0*/  LOP3.LUT R4, R2, 0x180, RZ, 0xc0, !PT ;  /* 0x0000018002047812 */ /* 0x000fe200078ec0ff */
[----:B------:R-:W-:Y:S01]  /*45d0*/  IMAD.MOV.U32 R165, RZ, RZ, 0x10 ;  /* 0x00000010ffa57424 */ /* 0x000fe200078e00ff */
[----:B------:R-:W-:Y:S01]  /*45e0*/  SEL R164, R164, 0xffffffe0, !P2 ;  /* 0xffffffe0a4a47807 */ /* 0x000fe20005000000 */
[----:B------:R-:W-:Y:S01]  /*45f0*/  UIADD3 UR4, UPT, UPT, UR49, 0x4200, URZ ;  /* 0x0000420031047890 */ /* 0x000fe2000fffe0ff */
[----:B------:R-:W2:Y:S01]  /*4600*/  LDC R74, c[0x0][0xb0c] ;  /* 0x0002c300ff4a7b82 */ /* 0x000ea20000000800 */
[----:B------:R-:W-:Y:S01]  /*4610*/  LOP3.LUT R153, R4, 0x30, R153, 0xf8, !PT ;  /* 0x0000003004997812 */ /* 0x000fe200078ef899 */
[----:B------:R-:W-:Y:S01]  /*4620*/  IMAD.MOV.U32 R76, RZ, RZ, RZ ;  /* 0x000000ffff4c7224 */ /* 0x000fe200078e00ff */
[----:B------:R-:W-:Y:S01]  /*4630*/  SEL R165, R165, 0xfffffff0, !P1 ;  /* 0xfffffff0a5a57807 */ /* 0x000fe20004800000 */
[----:B------:R-:W-:Y:S01]  /*4640*/  IMAD.MOV.U32 R162, RZ, RZ, RZ ;  /* 0x000000ffffa27224 */ /* 0x000fe200078e00ff */
[----:B------:R-:W-:Y:S01]  /*4650*/  LOP3.LUT R153, R153, 0x1e40, R2, 0xf8, !PT ;  /* 0x00001e4099997812 */ /* 0x000fe200078ef802 */
[----:B------:R-:W-:Y:S01]  /*4660*/  IMAD.MOV.U32 R169, RZ, RZ, RZ ;  /* 0x000000ffffa97224 */ /* 0x000fe200078e00ff */
[----:B------:R-:W-:Y:S01]  /*4670*/  LOP3.LUT R167, R167, 0x60, RZ, 0xc0, !PT ;  /* 0x00000060a7a77812 */ /* 0x000fe200078ec0ff */
[----:B------:R-:W4:Y:S01]  /*4680*/  LDC R155, c[0x0][0xb20] ;  /* 0x0002c800ff9b7b82 */ /* 0x000f220000000800 */
[----:B------:R-:W3:Y:S01]  /*4690*/  LDS R0, [UR49+0x120] ;  /* 0x00012031ff007984 */ /* 0x000ee20008000800 */
[----:B------:R-:W-:Y:S01]  /*46a0*/  IMAD.MOV.U32 R159, RZ, RZ, RZ ;  /* 0x000000ffff9f7224 */ /* 0x000fe200078e00ff */
[----:B------:R-:W1:Y:S01]  /*46b0*/  LDCU.64 UR52, c[0x0][0x348] ;  /* 0x00006900ff3477ac */ /* 0x000e620008000a00 */
[----:B------:R-:W-:Y:S01]  /*46c0*/  IMAD.U32 R166, RZ, RZ, UR4 ;  /* 0x00000004ffa67e24 */ /* 0x000fe2000f8e00ff */
[----:B------:R-:W1:Y:S03]  /*46d0*/  LDCU.64 UR38, c[0x0][0x888] ;  /* 0x00011100ff2677ac */ /* 0x000e660008000a00 */
[----:B------:R-:W1:Y:S01]  /*46e0*/  LDC R73, c[0x0][0xb30] ;  /* 0x0002cc00ff497b82 */ /* 0x000e620000000800 */
[----:B------:R-:W1:Y:S01]  /*46f0*/  LDCU.64 UR44, c[0x0][0x890] ;  /* 0x00011200ff2c77ac */ /* 0x000e620008000a00 */
[----:B------:R-:W-:-:S06]  /*4700*/  UIADD3 UR48, UPT, UPT, UR49, 0x200, URZ ;  /* 0x0000020031307890 */ /* 0x000fcc000fffe0ff */
[----:B------:R-:W1:Y:S08]  /*4710*/  LDC.64 R148, c[0x0][0xb10] ;  /* 0x0002c400ff947b82 */ /* 0x000e700000000a00 */
[----:B------:R-:W1:Y:S08]  /*4720*/  LDC.64 R70, c[0x0][0xb18] ;  /* 0x0002c600ff467b82 */ /* 0x000e700000000a00 */
[----:B------:R-:W1:Y:S08]  /*4730*/  LDC.64 R68, c[0x0][0xb28] ;  /* 0x0002ca00ff447b82 */ /* 0x000e700000000a00 */
[----:B------:R-:W1:Y:S01]  /*4740*/  LDC.64 R146, c[0x0][0x8b0] ;  /* 0x00022c00ff927b82 */ /* 0x000e620000000a00 */
[----:B---3--:R-:W-:Y:S01]  /*4750*/  IMAD.IADD R79, R0, 0x1, R79 ;  /* 0x00000001004f7824 */ /* 0x008fe200078e024f */
[----:B------:R-:W-:-:S04]  /*4760*/  SHF.R.S32.HI R0, RZ, 0x4, R164 ;  /* 0x00000004ff007819 */ /* 0x000fc800000114a4 */
[----:B------:R-:W-:Y:S02]  /*4770*/  LEA.HI.SX32 R163, R165, R0, 0x1c ;  /* 0x00000000a5a37211 */ /* 0x000fe400078fe2ff */
[----:B------:R-:W3:Y:S08]  /*4780*/  LDC.64 R144, c[0x0][0x8a8] ;  /* 0x00022a00ff907b82 */ /* 0x000ef00000000a00 */
[----:B--2-4-:R-:W1:Y:S02]  /*4790*/  LDC R156, c[0x0][0x374] ;  /* 0x0000dd00ff9c7b82 */ /* 0x014e640000000800 */
.L_x_104:
[----:B------:R-:W-:Y:S02]  /*47a0*/  LEA R0, R169, UR49, 0x3 ;  /* 0x00000031a9007c11 */ /* 0x000fe4000f8e18ff */
[----:B------:R-:W-:Y:S02]  /*47b0*/  SHF.L.U32 R3, R161, 0x1f, RZ ;  /* 0x0000001fa1037819 */ /* 0x000fe400000006ff */
[----:B-1----:R-:W-:Y:S02]  /*47c0*/  LEA R16, R169, UR49, 0x4 ;  /* 0x00000031a9107c11 */ /* 0x002fe4000f8e20ff */
[----:B------:R-:W2:Y:S02]  /*47d0*/  SYNCS.PHASECHK.TRANS64.TRYWAIT P0, [R0+URZ+0x70], R3 ;  /* 0x00007003000075a7 */ /* 0x000ea400080011ff */
[----:B--2---:R-:W-:Y:S05]  /*47e0*/  @!P0 BRA `(.L_x_79) ;  /* 0x00000040007c8947 */ /* 0x004fea0003800000 */
.L_x_140:
[----:B------:R-:W4:Y:S01]  /*47f0*/  LDC.64 R12, c[0x0][0xb10] ;  /* 0x0002c400ff0c7b82 */ /* 0x000f220000000a00 */
[----:B------:R-:W3:Y:S01]  /*4800*/  LDS.128 R16, [R16+0x100] ;  /* 0x0001000010107984 */ /* 0x000ee20000000c00 */
[----:B-1----:R-:W-:Y:S01]  /*4810*/  ISETP.NE.AND P1, PT, R73, 0x1, PT ;  /* 0x000000014900780c */ /* 0x002fe20003f25270 */
[----:B--2---:R-:W-:Y:S01]  /*4820*/  VIADD R0, R0, 0x80 ;  /* 0x0000008000007836 */ /* 0x004fe20000000000 */
[----:B------:R-:W-:Y:S04]  /*4830*/  ISETP.GE.AND P0, PT, R72, 0x1, PT ;  /* 0x000000014800780c */ /* 0x000fe80003f06270 */
[----:B------:R-:W1:Y:S01]  /*4840*/  LDC.64 R10, c[0x0][0xb18] ;  /* 0x0002c600ff0a7b82 */ /* 0x000e620000000a00 */
[----:B------:R-:W-:Y:S01]  /*4850*/  PRMT R0, RZ, 0x654, R0 ;  /* 0x00000654ff007816 */ /* 0x000fe20000000000 */
[----:B------:R-:W-:Y:S01]  /*4860*/  @!PT LDS RZ, [RZ] ;  /* 0x00000000fffff984 */ /* 0x000fe20000000800 */
[----:B------:R-:W-:Y:S01]  /*4870*/  @!PT LDS RZ, [RZ] ;  /* 0x00000000fffff984 */ /* 0x000fe20000000800 */
[----:B------:R-:W-:Y:S01]  /*4880*/  @!PT LDS RZ, [RZ] ;  /* 0x00000000fffff984 */ /* 0x000fe20000000800 */
[----:B------:R-:W-:Y:S01]  /*4890*/  @!PT LDS RZ, [RZ] ;  /* 0x00000000fffff984 */ /* 0x000fe20000000800 */
[----:B------:R2:W-:Y:S06]  /*48a0*/  MEMBAR.ALL.CTA ;  /* 0x0000000000007992 */ /* 0x0005ec0000008000 */
[----:B--2---:R-:W2:Y:S01]  /*48b0*/  FENCE.VIEW.ASYNC.S ;  /* 0x00000000000073c6 */ /* 0x004ea20000000000 */
[----:B------:R-:W1:Y:S08]  /*48c0*/  @!P1 LDC R14, c[0x0][0xb20] ;  /* 0x0002c800ff0e9b82 */ /* 0x000e700000000800 */
[----:B------:R-:W1:Y:S01]  /*48d0*/  @!P1 LDC R9, c[0x0][0xb0c] ;  /* 0x0002c300ff099b82 */ /* 0x000e620000000800 */
[----:B--2---:R2:W-:Y:S01]  /*48e0*/  SYNCS.ARRIVE.TRANS64.RED.A1T0 RZ, [R0+URZ], RZ ;  /* 0x000000ff00ff79a7 */ /* 0x0045e200081004ff */
[----:B---3--:R-:W-:Y:S04]  /*48f0*/  LOP3.LUT P4, RZ, R18, 0x1, RZ, 0xc0, !PT ;  /* 0x0000000112ff7812 */ /* 0x008fe8000788c0ff */
[----:B------:R-:W-:Y:S09]  /*4900*/  P2R R168, PR, RZ, 0x10 ;  /* 0x00000010ffa87803 */ /* 0x000ff20000000000 */
[----:B------:R-:W-:Y:S02]  /*4910*/  @P4 MOV R77, R16 ;  /* 0x00000010004d4202 */ /* 0x000fe40000000f00 */
[----:B------:R-:W-:Y:S01]  /*4920*/  @P4 LOP3.LUT R75, R17, 0xffff, RZ, 0xc0, !PT ;  /* 0x0000ffff114b4812 */ /* 0x000fe200078ec0ff */
[----:B--2-4-:R-:W-:Y:S06]  /*4930*/  @!P0 BRA `(.L_x_80) ;  /* 0x0000000000a48947 */ /* 0x014fec0003800000 */
[----:B------:R-:W-:Y:S01]  /*4940*/  IMAD.HI.U32 R24, R156, R71, RZ ;  /* 0x000000479c187227 */ /* 0x000fe200078e00ff */
[----:B------:R-:W-:Y:S02]  /*4950*/  ISETP.NE.AND P0, PT, R70, 0x1, PT ;  /* 0x000000014600780c */ /* 0x000fe40003f05270 */
[----:B------:R-:W-:Y:S01]  /*4960*/  ISETP.NE.AND P2, PT, R72, 0x1, PT ;  /* 0x000000014800780c */ /* 0x000fe20003f45270 */
[-C--:B------:R-:W-:Y:S01]  /*4970*/  IMAD.HI.U32 R22, R157, R148.reuse, RZ ;  /* 0x000000949d167227 */ /* 0x080fe200078e00ff */
[----:B------:R-:W-:Y:S02]  /*4980*/  SHF.R.U32.HI R23, RZ, R155, R24 ;  /* 0x0000009bff177219 */ /* 0x000fe40000011618 */
[----:B------:R-:W-:Y:S01]  /*4990*/  ISETP.NE.AND P3, PT, R74, 0x1, PT ;  /* 0x000000014a00780c */ /* 0x000fe20003f65270 */
[----:B------:R-:W-:Y:S01]  /*49a0*/  IMAD.HI.U32 R28, R75, R71, RZ ;  /* 0x000000474b1c7227 */ /* 0x000fe200078e00ff */
[----:B------:R-:W-:Y:S02]  /*49b0*/  SHF.R.U32.HI R22, RZ, R149, R22 ;  /* 0x00000095ff167219 */ /* 0x000fe40000011616 */
[----:B------:R-:W-:Y:S01]  /*49c0*/  SEL R3, R156, R23, !P0 ;  /* 0x000000179c037207 */ /* 0x000fe20004000000 */
[----:B------:R-:W-:Y:S01]  /*49d0*/  IMAD.HI.U32 R26, R77, R148, RZ ;  /* 0x000000944d1a7227 */ /* 0x000fe200078e00ff */
[----:B------:R-:W-:Y:S03]  /*49e0*/  SEL R7, R157, R22, !P3 ;  /* 0x000000169d077207 */ /* 0x000fe60005800000 */
[-C--:B------:R-:W-:Y:S01]  /*49f0*/  IMAD.HI.U32 R22, R3, R68.reuse, RZ ;  /* 0x0000004403167227 */ /* 0x080fe200078e00ff */
[----:B------:R-:W-:Y:S03]  /*4a00*/  SHF.R.U32.HI R26, RZ, R149, R26 ;  /* 0x00000095ff1a7219 */ /* 0x000fe6000001161a */
[----:B------:R-:W-:Y:S01]  /*4a10*/  IMAD.HI.U32 R24, R7, R68, RZ ;  /* 0x0000004407187227 */ /* 0x000fe200078e00ff */
[----:B------:R-:W-:Y:S02]  /*4a20*/  @P2 SHF.R.U32.HI R3, RZ, R69, R22 ;  /* 0x00000045ff032219 */ /* 0x000fe40000011616 */
[----:B------:R-:W-:Y:S02]  /*4a30*/  SHF.R.U32.HI R22, RZ, R155, R28 ;  /* 0x0000009bff167219 */ /* 0x000fe4000001161c */
[----:B------:R-:W-:Y:S01]  /*4a40*/  @P2 SHF.R.U32.HI R7, RZ, R69, R24 ;  /* 0x00000045ff072219 */ /* 0x000fe20000011618 */
[C---:B------:R-:W-:Y:S01]  /*4a50*/  IMAD R2, R72.reuse, R3, RZ ;  /* 0x0000000348027224 */ /* 0x040fe200078e02ff */
[----:B------:R-:W-:Y:S02]  /*4a60*/  SEL R5, R75, R22, !P0 ;  /* 0x000000164b057207 */ /* 0x000fe40004000000 */
[----:B------:R-:W-:Y:S01]  /*4a70*/  SEL R3, R77, R26, !P3 ;  /* 0x0000001a4d037207 */ /* 0x000fe20005800000 */
[----:B------:R-:W-:Y:S01]  /*4a80*/  IMAD R4, R72, R7, RZ ;  /* 0x0000000748047224 */ /* 0x000fe200078e02ff */
[C---:B------:R-:W-:Y:S01]  /*4a90*/  ISETP.GE.AND P0, PT, R5.reuse, R2, PT ;  /* 0x000000020500720c */ /* 0x040fe20003f06270 */
[----:B------:R-:W-:Y:S03]  /*4aa0*/  IMAD.HI.U32 R6, R5, R68, RZ ;  /* 0x0000004405067227 */ /* 0x000fe600078e00ff */
[----:B------:R-:W-:Y:S01]  /*4ab0*/  ISETP.GE.OR P0, PT, R3, R4, P0 ;  /* 0x000000040300720c */ /* 0x000fe20000706670 */
[----:B------:R-:W-:Y:S01]  /*4ac0*/  IMAD.MOV R4, RZ, RZ, -R3 ;  /* 0x000000ffff047224 */ /* 0x000fe200078e0a03 */
[-C--:B------:R-:W-:Y:S03]  /*4ad0*/  SHF.R.U32.HI R6, RZ, R69.reuse, R6 ;  /* 0x00000045ff067219 */ /* 0x080fe60000011606 */
[----:B------:R-:W-:Y:S01]  /*4ae0*/  IMAD R77, R74, R4, R77 ;  /* 0x000000044a4d7224 */ /* 0x000fe200078e024d */
[----:B------:R-:W-:Y:S05]  /*4af0*/  SEL R15, R5, R6, !P2 ;  /* 0x00000006050f7207 */ /* 0x000fea0005000000 */
[----:B------:R-:W-:Y:S02]  /*4b00*/  IMAD.MOV R6, RZ, RZ, -R15 ;  /* 0x000000ffff067224 */ /* 0x000fe400078e0a0f */
[C---:B------:R-:W-:Y:S04]  /*4b10*/  @!P0 IMAD.HI.U32 R2, R3.reuse, R68, RZ ;  /* 0x0000004403028227 */ /* 0x040fe800078e00ff */
[----:B------:R-:W-:Y:S01]  /*4b20*/  IMAD R6, R72, R6, R5 ;  /* 0x0000000648067224 */ /* 0x000fe200078e0205 */
[----:B------:R-:W-:Y:S04]  /*4b30*/  @!P0 SHF.R.U32.HI R2, RZ, R69, R2 ;  /* 0x00000045ff028219 */ /* 0x000fe80000011602 */
[----:B------:R-:W-:Y:S02]  /*4b40*/  @!P0 SEL R0, R3, R2, !P2 ;  /* 0x0000000203008207 */ /* 0x000fe40005000000 */
[----:B------:R-:W-:Y:S02]  /*4b50*/  IADD3 R2, PT, PT, -R5, RZ, RZ ;  /* 0x000000ff05027210 */ /* 0x000fe40007ffe1ff */
[----:B------:R-:W-:Y:S01]  /*4b60*/  @!P0 IADD3 R8, PT, PT, R15, -R0, RZ ;  /* 0x800000000f088210 */ /* 0x000fe20007ffe0ff */
[----:B------:R-:W-:Y:S02]  /*4b70*/  @!P0 IMAD R0, R7, R6, R0 ;  /* 0x0000000607008224 */ /* 0x000fe400078e0200 */
[----:B------:R-:W-:Y:S02]  /*4b80*/  IMAD R75, R70, R2, R75 ;  /* 0x00000002464b7224 */ /* 0x000fe400078e024b */
[----:B------:R-:W-:Y:S02]  /*4b90*/  @!P0 IMAD R5, R8, R72, R3 ;  /* 0x0000004808058224 */ /* 0x000fe400078e0203 */
[----:B------:R-:W-:Y:S04]  /*4ba0*/  @!P0 IMAD.MOV.U32 R3, RZ, RZ, R0 ;  /* 0x000000ffff038224 */ /* 0x000fe800078e0000 */
[----:B------:R-:W-:Y:S02]  /*4bb0*/  IMAD R77, R3, R74, R77 ;  /* 0x0000004a034d7224 */ /* 0x000fe400078e024d */
[----:B------:R-:W-:Y:S07]  /*4bc0*/  IMAD R75, R5, R70, R75 ;  /* 0x00000046054b7224 */ /* 0x000fee00078e024b */
.L_x_80:
[----:B-1----:R-:W-:Y:S01]  /*4bd0*/  @!P1 ISETP.NE.AND P0, PT, R10, 0x1, PT ;  /* 0x000000010a00980c */ /* 0x002fe20003f05270 */
[----:B------:R-:W-:Y:S01]  /*4be0*/  @!P1 IMAD.HI.U32 R0, R77, R12, RZ ;  /* 0x0000000c4d009227 */ /* 0x000fe200078e00ff */
[----:B------:R-:W-:Y:S01]  /*4bf0*/  @!P1 ISETP.NE.AND P2, PT, R9, 0x1, PT ;  /* 0x000000010900980c */ /* 0x000fe20003f45270 */
[----:B------:R-:W-:Y:S01]  /*4c00*/  ULOP3.LUT UP0, URZ, UR48, 0x1b0, URZ, 0xc0, !UPT ;  /* 0x000001b030ff7892 */ /* 0x000fe2000f80c0ff */
[----:B------:R-:W-:Y:S01]  /*4c10*/  R2UR UR42, R21 ;  /* 0x00000000152a72ca */ /* 0x000fe200000e0000 */
[----:B------:R-:W-:Y:S01]  /*4c20*/  @!P1 IMAD.HI.U32 R3, R75, R11, RZ ;  /* 0x0000000b4b039227 */ /* 0x000fe200078e00ff */
[----:B------:R-:W-:Y:S02]  /*4c30*/  @!P1 SHF.R.U32.HI R0, RZ, R13, R0 ;  /* 0x0000000dff009219 */ /* 0x000fe40000011600 */
[----:B------:R-:W-:Y:S01]  /*4c40*/  R2UR UR41, R20 ;  /* 0x00000000142972ca */ /* 0x000fe200000e0000 */
[----:B------:R-:W-:Y:S01]  /*4c50*/  VIADD R169, R169, 0x1 ;  /* 0x00000001a9a97836 */ /* 0x000fe20000000000 */
[----:B------:R-:W-:Y:S02]  /*4c60*/  @!P1 SHF.R.U32.HI R2, RZ, R14, R3 ;  /* 0x0000000eff029219 */ /* 0x000fe40000011603 */
[----:B------:R-:W-:Y:S02]  /*4c70*/  @!P1 SEL R3, R77, R0, !P2 ;  /* 0x000000004d039207 */ /* 0x000fe40005000000 */
[----:B------:R-:W-:Y:S02]  /*4c80*/  @!P1 SEL R2, R75, R2, !P0 ;  /* 0x000000024b029207 */ /* 0x000fe40004000000 */
[----:B------:R-:W-:Y:S01]  /*4c90*/  @P4 SHF.R.U32.HI R158, RZ, 0x10, R17 ;  /* 0x00000010ff9e4819 */ /* 0x000fe20000011611 */
[----:B------:R-:W-:Y:S02]  /*4ca0*/  USHF.L.U32 UR42, UR42, 0x7, URZ ;  /* 0x000000072a2a7899 */ /* 0x000fe400080006ff */
[----:B------:R-:W-:Y:S02]  /*4cb0*/  @!P1 IMAD.IADD R0, R2, 0x1, -R3 ;  /* 0x0000000102009824 */ /* 0x000fe400078e0a03 */
[----:B------:R-:W-:Y:S01]  /*4cc0*/  @!P1 IMAD.IADD R2, R3, 0x1, -R2 ;  /* 0x0000000103029824 */ /* 0x000fe200078e0a02 */
[----:B------:R-:W-:Y:S01]  /*4cd0*/  USHF.L.U32 UR41, UR41, 0x7, URZ ;  /* 0x0000000729297899 */ /* 0x000fe200080006ff */
[----:B------:R-:W-:Y:S02]  /*4ce0*/  @!P1 IMAD R77, R0, R9, R77 ;  /* 0x00000009004d9224 */ /* 0x000fe400078e024d */
[----:B------:R-:W-:Y:S01]  /*4cf0*/  @!P1 IMAD R75, R2, R10, R75 ;  /* 0x0000000a024b9224 */ /* 0x000fe200078e024b */
[----:B------:R-:W-:Y:S08]  /*4d00*/  BRA.U !UP0, `(.L_x_81) ;  /* 0x0000000108407547 */ /* 0x000ff0000b800000 */
[----:B------:R-:W1:Y:S01]  /*4d10*/  LDCU.64 UR8, c[0x4][0x80] ;  /* 0x01001000ff0877ac */ /* 0x000e620008000a00 */
[----:B------:R-:W-:Y:S01]  /*4d20*/  MOV R3, 0x0 ;  /* 0x0000000000037802 */ /* 0x000fe20000000f00 */
[----:B------:R-:W-:Y:S02]  /*4d30*/  HFMA2 R12, -RZ, RZ, 0, 5.9604644775390625e-08 ;  /* 0x00000001ff0c7431 */ /* 0x000fe400000001ff */
[----:B------:R-:W-:Y:S02]  /*4d40*/  IMAD.MOV.U32 R8, RZ, RZ, 0x70 ;  /* 0x00000070ff087424 */ /* 0x000fe400078e00ff */
[----:B------:R-:W-:Y:S01]  /*4d50*/  IMAD.MOV.U32 R13, RZ, RZ, RZ ;  /* 0x000000ffff0d7224 */ /* 0x000fe200078e00ff */
[----:B------:R-:W2:Y:S01]  /*4d60*/  LDCU.64 UR6, c[0x4][0x88] ;  /* 0x01001100ff0677ac */ /* 0x000ea20008000a00 */
[----:B------:R-:W3:Y:S01]  /*4d70*/  LDC.64 R2, c[0x4][R3] ;  /* 0x0100000003027b82 */ /* 0x000ee20000000a00 */
[----:B------:R-:W4:Y:S01]  /*4d80*/  LDCU.64 UR4, c[0x4][0x8] ;  /* 0x01000100ff0477ac */ /* 0x000f220008000a00 */
[----:B-1----:R-:W-:Y:S01]  /*4d90*/  MOV R5, UR9 ;  /* 0x0000000900057c02 */ /* 0x002fe20008000f00 */
[----:B------:R-:W-:Y:S01]  /*4da0*/  IMAD.U32 R4, RZ, RZ, UR8 ;  /* 0x00000008ff047e24 */ /* 0x000fe2000f8e00ff */
[----:B--2---:R-:W-:Y:S01]  /*4db0*/  MOV R7, UR7 ;  /* 0x0000000700077c02 */ /* 0x004fe20008000f00 */
[----:B------:R-:W-:Y:S01]  /*4dc0*/  IMAD.U32 R6, RZ, RZ, UR6 ;  /* 0x00000006ff067e24 */ /* 0x000fe2000f8e00ff */
[----:B----4-:R-:W-:Y:S01]  /*4dd0*/  MOV R11, UR5 ;  /* 0x00000005000b7c02 */ /* 0x010fe20008000f00 */
[----:B------:R-:W-:Y:S02]  /*4de0*/  IMAD.U32 R10, RZ, RZ, UR4 ;  /* 0x00000004ff0a7e24 */ /* 0x000fe4000f8e00ff */
[----:B------:R-:W-:Y:S07]  /*4df0*/  LEPC R20, `(.L_x_81) ;  /* 0x000000001014794e */ /* 0x000fee0000000000 */
[----:B---3-5:R-:W-:Y:S05]  /*4e00*/  CALL.ABS.NOINC R2 ;  /* 0x0000000002007343 */ /* 0x028fea0003c00000 */
.L_x_81:
[----:B------:R-:W-:Y:S01]  /*4e10*/  LOP3.LUT P0, RZ, R166, 0x1b0, RZ, 0xc0, !PT ;  /* 0x000001b0a6ff7812 */ /* 0x000fe2000780c0ff */
[----:B------:R-:W-:Y:S11]  /*4e20*/  BSSY.RECONVERGENT B6, `(.L_x_82) ;  /* 0x0000013000067945 */ /* 0x000ff60003800200 */
[----:B------:R-:W-:Y:S01]  /*4e30*/  @!UPT UIADD3 URZ, UPT, UPT, URZ, URZ, URZ ;  /* 0x000000fffffff290 */ /* 0x000fe2000fffe0ff */
[----:B------:R-:W-:Y:S05]  /*4e40*/  @!P0 BRA `(.L_x_83) ;  /* 0x0000000000408947 */ /* 0x000fea0003800000 */
        /* <DEDUP_REMOVED lines=16> */
.L_x_83:
[----:B------:R-:W-:Y:S05]  /*4f50*/  BSYNC.RECONVERGENT B6 ;  /* 0x0000000000067941 */ /* 0x000fea0003800200 */
.L_x_82:
[----:B------:R-:W-:Y:S01]  /*4f60*/  ISETP.NE.U32.AND P4, PT, R146, RZ, PT ;  /* 0x000000ff9200720c */ /* 0x000fe20003f85070 */
[----:B------:R-:W-:Y:S01]  /*4f70*/  UISETP.NE.AND UP2, UPT, UR50, URZ, UPT ;  /* 0x000000ff3200728c */ /* 0x000fe2000bf45270 */
[----:B------:R-:W-:Y:S01]  /*4f80*/  ISETP.NE.U32.AND P2, PT, RZ, UR38, PT ;  /* 0x00000026ff007c0c */ /* 0x000fe2000bf45070 */
[----:B------:R-:W-:Y:S01]  /*4f90*/  UISETP.NE.U32.AND UP1, UPT, UR44, URZ, UPT ;  /* 0x000000ff2c00728c */ /* 0x000fe2000bf25070 */
[----:B------:R-:W-:Y:S01]  /*4fa0*/  ISETP.NE.AND.EX P4, PT, R147, RZ, PT, P4 ;  /* 0x000000ff9300720c */ /* 0x000fe20003f85340 */
[----:B------:R-:W-:Y:S01]  /*4fb0*/  UPLOP3.LUT UP0, UPT, UPT, UPT, UPT, 0x40, 0x4 ;  /* 0x000000000004789c */ /* 0x000fe20003f0e870 */
[----:B------:R-:W-:Y:S01]  /*4fc0*/  ISETP.NE.AND.EX P2, PT, RZ, UR39, PT, P2 ;  /* 0x00000027ff007c0c */ /* 0x000fe2000bf45320 */
[----:B------:R-:W-:Y:S01]  /*4fd0*/  UISETP.NE.AND.EX UP1, UPT, UR45, URZ, UPT, UP1 ;  /* 0x000000ff2d00728c */ /* 0x000fe2000bf25310 */
[----:B------:R-:W-:Y:S04]  /*4fe0*/  PLOP3.LUT P1, PT, PT, PT, UP2, 0x80, 0x8 ;  /* 0x000000000008781c */ /* 0x000fe80003f2f028 */
[----:B------:R-:W-:Y:S06]  /*4ff0*/  @UP2 UPLOP3.LUT UP0, UPT, UPT, UPT, UP1, 0x80, 0x8 ;  /* 0x000000000008289c */ /* 0x000fec0003f0f010 */
[----:B------:R-:W-:Y:S01]  /*5000*/  PLOP3.LUT P0, PT, PT, PT, UP0, 0x80, 0x8 ;  /* 0x000000000008781c */ /* 0x000fe20003f0f008 */
[----:B------:R-:W-:Y:S01]  /*5010*/  @!UPT UIADD3 URZ, UPT, UPT, URZ, URZ, URZ ;  /* 0x000000fffffff290 */ /* 0x000fe2000fffe0ff */
[----:B------:R-:W-:Y:S11]  /*5020*/  BRA.U !UP1, `(.L_x_84) ;  /* 0x0000000109387547 */ /* 0x000ff6000b800000 */
[----:B------:R-:W-:Y:S01]  /*5030*/  UISETP.NE.U32.AND UP0, UPT, UR38, URZ, UPT ;  /* 0x000000ff2600728c */ /* 0x000fe2000bf05070 */
[----:B------:R-:W-:Y:S02]  /*5040*/  HFMA2 R0, -RZ, RZ, 0, 5.9604644775390625e-08 ;  /* 0x00000001ff007431 */ /* 0x000fe400000001ff */
[----:B------:R-:W-:Y:S01]  /*5050*/  IMAD.MOV.U32 R151, RZ, RZ, 0x1 ;  /* 0x00000001ff977424 */ /* 0x000fe200078e00ff */
[----:B------:R-:W-:Y:S06]  /*5060*/  UISETP.NE.AND.EX UP0, UPT, UR39, URZ, UPT, UP0 ;  /* 0x000000ff2700728c */ /* 0x000fec000bf05300 */
[----:B------:R-:W-:Y:S05]  /*5070*/  PLOP3.LUT P3, PT, PT, PT, UP0, 0x80, 0x8 ;  /* 0x000000000008781c */ /* 0x000fea0003f6f008 */
[----:B------:R-:W1:Y:S01]  /*5080*/  @UP0 LDCU.64 UR6, c[0x0][0x888] ;  /* 0x00011100ff0607ac */ /* 0x000e620008000a00 */
[----:B------:R-:W-:Y:S07]  /*5090*/  @UP0 UIMAD UR4, UR36, UR44, URZ ;  /* 0x0000002c240402a4 */ /* 0x000fee000f8e02ff */
[----:B------:R-:W-:Y:S01]  /*50a0*/  @!P3 PRMT R151, R0, 0x7610, R151 ;  /* 0x000076100097b816 */ /* 0x000fe20000000097 */
[----:B-1----:R-:W-:Y:S03]  /*50b0*/  @UP0 UIMAD.WIDE UR6, UR4, 0x4, UR6 ;  /* 0x00000004040608a5 */ /* 0x002fe6000f8e0206 */
[----:B------:R-:W1:Y:S03]  /*50c0*/  @!UP0 LDCU UR4, c[0x0][0x880] ;  /* 0x00011000ff0487ac */ /* 0x000e660008000800 */
[----:B------:R-:W-:Y:S01]  /*50d0*/  IMAD.U32 R2, RZ, RZ, UR6 ;  /* 0x00000006ff027e24 */ /* 0x000fe2000f8e00ff */
[----:B------:R-:W-:Y:S05]  /*50e0*/  MOV R3, UR7 ;  /* 0x0000000700037c02 */ /* 0x000fea0008000f00 */
[----:B-----5:R2:W5:Y:S02]  /*50f0*/  @P3 LDG.E R82, desc[UR46][R2.64] ;  /* 0x0000002e02523981 */ /* 0x020564000c1e1900 */
[----:B-12---:R-:W-:Y:S02]  /*5100*/  @!P3 IMAD.U32 R82, RZ, RZ, UR4 ;  /* 0x00000004ff52be24 */ /* 0x006fe4000f8e00ff */
.L_x_84:
[----:B------:R-:W-:Y:S05]  /*5110*/  @!P4 BRA `(.L_x_85) ;  /* 0x000000000020c947 */ /* 0x000fea0003800000 */
[----:B------:R-:W-:Y:S04]  /*5120*/  ISETP.NE.U32.AND P3, PT, R144, RZ, PT ;  /* 0x000000ff9000720c */ /* 0x000fe80003f65070 */
[----:B------:R-:W-:Y:S11]  /*5130*/  ISETP.NE.AND.EX P3, PT, R145, RZ, PT, P3 ;  /* 0x000000ff9100720c */ /* 0x000ff60003f65330 */
[----:B------:R-:W-:Y:S02]  /*5140*/  @!UPT UIADD3 URZ, UPT, UPT, URZ, URZ, URZ ;  /* 0x000000fffffff290 */ /* 0x000fe4000fffe0ff */
[----:B------:R-:W1:Y:S01]  /*5150*/  @P3 LDC.64 R2, c[0x0][0x8a8] ;  /* 0x00022a00ff023b82 */ /* 0x000e620000000a00 */
[----:B------:R-:W-:Y:S04]  /*5160*/  @P3 IMAD R0, R146, UR36, RZ ;  /* 0x0000002492003c24 */ /* 0x000fe8000f8e02ff */
[----:B-1----:R-:W-:Y:S05]  /*5170*/  @P3 IMAD.WIDE R2, R0, 0x4, R2 ;  /* 0x0000000400023825 */ /* 0x002fea00078e0202 */
[----:B-----5:R1:W5:Y:S02]  /*5180*/  @P3 LDG.E R78, desc[UR46][R2.64] ;  /* 0x0000002e024e3981 */ /* 0x020364000c1e1900 */
[----:B-1----:R-:W2:Y:S02]  /*5190*/  @!P3 LDC R78, c[0x0][0x8a0] ;  /* 0x00022800ff4ebb82 */ /* 0x002ea40000000800 */
.L_x_85:
[----:B-----5:R-:W-:Y:S01]  /*51a0*/  ISETP.NE.AND P4, PT, R82, RZ, PT ;  /* 0x000000ff5200720c */ /* 0x020fe20003f85270 */
[----:B------:R-:W-:Y:S01]  /*51b0*/  BSSY B1, `(.L_x_86) ;  /* 0x0000048000017945 */ /* 0x000fe20003800000 */
[----:B------:R-:W-:Y:S01]  /*51c0*/  SEL R7, RZ, 0xffffffff, P2 ;  /* 0xffffffffff077807 */ /* 0x000fe20001000000 */
[----:B------:R-:W-:Y:S01]  /*51d0*/  IMAD.MOV.U32 R117, RZ, RZ, 0x1 ;  /* 0x00000001ff757424 */ /* 0x000fe200078e00ff */
[----:B------:R-:W-:Y:S01]  /*51e0*/  LOP3.LUT P3, RZ, R151, 0xff, RZ, 0xc0, !PT ;  /* 0x000000ff97ff7812 */ /* 0x000fe2000786c0ff */
[----:B------:R-:W-:Y:S01]  /*51f0*/  IMAD R80, R76, 0x80, R79 ;  /* 0x000000804c507824 */ /* 0x000fe200078e024f */
[----:B------:R-:W-:Y:S02]  /*5200*/  @P1 SEL R0, RZ, 0xffffffff, P4 ;  /* 0xffffffffff001807 */ /* 0x000fe40002000000 */
[----:B------:R-:W-:Y:S02]  /*5210*/  CS2R R98, SRZ ;  /* 0x0000000000627805 */ /* 0x000fe4000001ff00 */
[----:B------:R-:W-:Y:S02]  /*5220*/  LEA R3, R160, UR49, 0x3 ;  /* 0x00000031a0037c11 */ /* 0x000fe4000f8e18ff */
[----:B------:R-:W-:Y:S02]  /*5230*/  CS2R R96, SRZ ;  /* 0x0000000000607805 */ /* 0x000fe4000001ff00 */
[----:B------:R-:W-:Y:S02]  /*5240*/  @P0 SEL R0, R7, R0, !P3 ;  /* 0x0000000007000207 */ /* 0x000fe40005800000 */
[----:B------:R-:W-:Y:S02]  /*5250*/  CS2R R94, SRZ ;  /* 0x00000000005e7805 */ /* 0x000fe4000001ff00 */
[----:B------:R-:W-:Y:S02]  /*5260*/  LEA R116, R76, UR49, 0x3 ;  /* 0x000000314c747c11 */ /* 0x000fe4000f8e18ff */
[----:B------:R-:W-:Y:S02]  /*5270*/  CS2R R92, SRZ ;  /* 0x00000000005c7805 */ /* 0x000fe4000001ff00 */
[----:B------:R-:W-:Y:S02]  /*5280*/  @P1 LOP3.LUT R0, R0, 0x1, RZ, 0xc0, !PT ;  /* 0x0000000100001812 */ /* 0x000fe400078ec0ff */
[----:B------:R-:W-:Y:S02]  /*5290*/  CS2R R90, SRZ ;  /* 0x00000000005a7805 */ /* 0x000fe4000001ff00 */
[----:B------:R-:W-:Y:S02]  /*52a0*/  SHF.L.U32 R5, R162, 0x1f, RZ ;  /* 0x0000001fa2057819 */ /* 0x000fe400000006ff */
[----:B------:R-:W-:Y:S02]  /*52b0*/  CS2R R88, SRZ ;  /* 0x0000000000587805 */ /* 0x000fe4000001ff00 */
[----:B------:R-:W-:Y:S02]  /*52c0*/  ISETP.NE.U32.OR P6, PT, R0, 0x1, !P1 ;  /* 0x000000010000780c */ /* 0x000fe40004fc5470 */
[----:B------:R-:W-:Y:S02]  /*52d0*/  CS2R R102, SRZ ;  /* 0x0000000000667805 */ /* 0x000fe4000001ff00 */
[----:B------:R-:W-:Y:S02]  /*52e0*/  PLOP3.LUT P2, PT, PT, PT, UP1, 0x80, 0x8 ;  /* 0x000000000008781c */ /* 0x000fe40003f4f018 */
[----:B------:R-:W-:Y:S02]  /*52f0*/  CS2R R100, SRZ ;  /* 0x0000000000647805 */ /* 0x000fe4000001ff00 */
[----:B------:R-:W-:Y:S02]  /*5300*/  SEL R0, RZ, 0xffffffff, P4 ;  /* 0xffffffffff007807 */ /* 0x000fe40002000000 */
[----:B------:R-:W-:Y:S03]  /*5310*/  P2R R104, PR, RZ, 0x40 ;  /* 0x00000040ff687803 */ /* 0x000fe60000000000 */
[----:B------:R-:W-:Y:S04]  /*5320*/  @P6 SHF.L.U32 R2, R159, 0x1f, RZ ;  /* 0x0000001f9f026819 */ /* 0x000fe800000006ff */
[----:B------:R-:W-:Y:S01]  /*5330*/  @P2 SEL R0, R7, R0, !P3 ;  /* 0x0000000007002207 */ /* 0x000fe20005800000 */
[----:B------:R-:W1:Y:S03]  /*5340*/  @P6 SYNCS.PHASECHK.TRANS64.TRYWAIT P1, [R3+URZ+0x40], R2 ;  /* 0x00004002030065a7 */ /* 0x000e6600080211ff */
[----:B------:R-:W-:Y:S04]  /*5350*/  LOP3.LUT R0, R0, 0x1, RZ, 0xc0, !PT ;  /* 0x0000000100007812 */ /* 0x000fe800078ec0ff */
[----:B------:R-:W-:Y:S04]  /*5360*/  ISETP.NE.U32.AND P5, PT, R0, 0x1, PT ;  /* 0x000000010000780c */ /* 0x000fe80003fa5070 */
[----:B------:R-:W-:Y:S01]  /*5370*/  P2R R118, PR, RZ, 0x20 ;  /* 0x00000020ff767803 */ /* 0x000fe20000000000 */
[----:B------:R3:W4:Y:S01]  /*5380*/  SYNCS.PHASECHK.TRANS64.TRYWAIT P0, [R116+URZ+0x90], R5 ;  /* 0x00009005740075a7 */ /* 0x00072200080011ff */
[----:B-1----:R-:W-:Y:S01]  /*5390*/  @P6 SEL R117, RZ, 0x1, !P1 ;  /* 0x00000001ff756807 */ /* 0x002fe20004800000 */
[----:B---3--:R-:W-:Y:S06]  /*53a0*/  @!P6 BRA `(.L_x_87) ;  /* 0x0000000000a0e947 */ /* 0x008fec0003800000 */
[----:B------:R-:W-:Y:S01]  /*53b0*/  @P5 IMAD R7, R160, 0x2000, R153 ;  /* 0x00002000a0075824 */ /* 0x000fe200078e0299 */
[----:B------:R-:W-:Y:S01]  /*53c0*/  ISETP.NE.AND P1, PT, R117, RZ, PT ;  /* 0x000000ff7500720c */ /* 0x000fe20003f25270 */
[----:B------:R-:W-:Y:S01]  /*53d0*/  BSSY B0, `(.L_x_88) ;  /* 0x0000011000007945 */ /* 0x000fe20003800000 */
[----:B------:R-:W-:Y:S01]  /*53e0*/  CS2R R102, SRZ ;  /* 0x0000000000667805 */ /* 0x000fe2000001ff00 */
[----:B------:R-:W-:Y:S01]  /*53f0*/  @P5 VIADD R2, R7, UR49 ;  /* 0x0000003107025c36 */ /* 0x000fe20008000000 */
[----:B------:R-:W-:Y:S02]  /*5400*/  CS2R R100, SRZ ;  /* 0x0000000000647805 */ /* 0x000fe4000001ff00 */
[----:B------:R-:W-:Y:S02]  /*5410*/  CS2R R90, SRZ ;  /* 0x00000000005a7805 */ /* 0x000fe4000001ff00 */
[----:B------:R-:W-:Y:S01]  /*5420*/  CS2R R88, SRZ ;  /* 0x0000000000587805 */ /* 0x000fe2000001ff00 */
[--C-:B------:R-:W-:Y:S01]  /*5430*/  @P5 IMAD.IADD R6, R165, 0x1, R2.reuse ;  /* 0x00000001a5065824 */ /* 0x100fe200078e0202 */
[----:B------:R-:W-:Y:S01]  /*5440*/  CS2R R94, SRZ ;  /* 0x00000000005e7805 */ /* 0x000fe2000001ff00 */
[--C-:B------:R-:W-:Y:S01]  /*5450*/  @P5 IMAD.IADD R4, R164, 0x1, R2.reuse ;  /* 0x00000001a4045824 */ /* 0x100fe200078e0202 */
[----:B------:R-:W-:Y:S01]  /*5460*/  CS2R R92, SRZ ;  /* 0x00000000005c7805 */ /* 0x000fe2000001ff00 */
[----:B------:R-:W-:Y:S01]  /*5470*/  @P5 IMAD R2, R163, 0x10, R2 ;  /* 0x00000010a3025824 */ /* 0x000fe200078e0202 */
[----:B------:R-:W-:Y:S02]  /*5480*/  CS2R R98, SRZ ;  /* 0x0000000000627805 */ /* 0x000fe4000001ff00 */
[----:B------:R-:W-:Y:S01]  /*5490*/  CS2R R96, SRZ ;  /* 0x0000000000607805 */ /* 0x000fe2000001ff00 */
[----:B------:R-:W-:Y:S06]  /*54a0*/  @P1 BRA `(.L_x_89) ;  /* 0x00000000000c1947 */ /* 0x000fec0003800000 */
[----:B------:R-:W-:Y:S04]  /*54b0*/  SHF.L.U32 R0, R159, 0x1f, RZ ;  /* 0x0000001f9f007819 */ /* 0x000fe800000006ff */
[----:B------:R-:W1:Y:S02]  /*54c0*/  SYNCS.PHASECHK.TRANS64.TRYWAIT P1, [R3+URZ+0x40], R0 ;  /* 0x00004000030075a7 */ /* 0x000e6400080211ff */
[----:B-1----:R-:W-:Y:S05]  /*54d0*/  @!P1 BRA `(.L_x_90) ;  /* 0x0000003400549947 */ /* 0x002fea0003800000 */
.L_x_89:
[----:B------:R-:W-:Y:S05]  /*54e0*/  BSYNC B0 ;  /* 0x0000000000007941 */ /* 0x000fea0003800000 */
.L_x_88:
[----:B------:R-:W-:Y:S01]  /*54f0*/  ISETP.NE.AND P1, PT, R118, RZ, PT ;  /* 0x000000ff7600720c */ /* 0x000fe20003f25270 */
[----:B-1----:R-:W-:Y:S02]  /*5500*/  VIADD R3, R3, 0x50 ;  /* 0x0000005003037836 */ /* 0x002fe40000000000 */
[----:B------:R-:W-:Y:S02]  /*5510*/  IMAD.U32 R0, RZ, RZ, UR37 ;  /* 0x00000025ff007e24 */ /* 0x000fe4000f8e00ff */
[----:B------:R-:W-:Y:S03]  /*5520*/  VIADD R160, R160, 0x1 ;  /* 0x00000001a0a07836 */ /* 0x000fe60000000000 */
[----:B------:R-:W-:Y:S05]  /*5530*/  PRMT R0, R0, 0x654, R3 ;  /* 0x0000065400007816 */ /* 0x000fea0000000003 */
[----:B------:R1:W3:Y:S04]  /*5540*/  @P1 LDS.128 R100, [R7+UR49+0x200] ;  /* 0x0002003107641984 */ /* 0x0002e80008000c00 */
[----:B------:R1:W1:Y:S04]  /*5550*/  @P1 LDS.128 R88, [R6+0x200] ;  /* 0x0002000006581984 */ /* 0x0002680000000c00 */
[----:B------:R1:W1:Y:S04]  /*5560*/  @P1 LDS.128 R92, [R4+0x200] ;  /* 0x00020000045c1984 */ /* 0x0002680000000c00 */
[----:B------:R1:W1:Y:S01]  /*5570*/  @P1 LDS.128 R96, [R2+0x200] ;  /* 0x0002000002601984 */ /* 0x0002620000000c00 */
[C---:B------:R-:W-:Y:S01]  /*5580*/  ISETP.NE.AND P1, PT, R160.reuse, 0x2, PT ;  /* 0x00000002a000780c */ /* 0x040fe20003f25270 */
[----:B------:R-:W-:Y:S01]  /*5590*/  @!PT LDS RZ, [RZ] ;  /* 0x00000000fffff984 */ /* 0x000fe20000000800 */
[----:B------:R-:W-:Y:S01]  /*55a0*/  @!PT LDS RZ, [RZ] ;  /* 0x00000000fffff984 */ /* 0x000fe20000000800 */
[----:B------:R-:W-:Y:S01]  /*55b0*/  @!PT LDS RZ, [RZ] ;  /* 0x00000000fffff984 */ /* 0x000fe20000000800 */
[----:B------:R-:W-:Y:S01]  /*55c0*/  @!PT LDS RZ, [RZ] ;  /* 0x00000000fffff984 */ /* 0x000fe20000000800 */
[----:B------:R5:W-:Y:S06]  /*55d0*/  MEMBAR.ALL.CTA ;  /* 0x0000000000007992 */ /* 0x000bec0000008000 */
[----:B-----5:R-:W5:Y:S01]  /*55e0*/  FENCE.VIEW.ASYNC.S ;  /* 0x00000000000073c6 */ /* 0x020f620000000000 */
[----:B------:R-:W-:Y:S01]  /*55f0*/  SEL R160, R160, RZ, P1 ;  /* 0x000000ffa0a07207 */ /* 0x000fe20000800000 */
[----:B-----5:R5:W-:Y:S02]  /*5600*/  SYNCS.ARRIVE.TRANS64.RED.A1T0 RZ, [R0+URZ], RZ ;  /* 0x000000ff00ff79a7 */ /* 0x020be400081004ff */
[----:B-----5:R-:W-:Y:S04]  /*5610*/  SEL R0, RZ, 0x1, P1 ;  /* 0x00000001ff007807 */ /* 0x020fe80000800000 */
[----:B---3--:R-:W-:Y:S02]  /*5620*/  LOP3.LUT R159, R159, R0, RZ, 0x3c, !PT ;  /* 0x000000009f9f7212 */ /* 0x008fe400078e3cff */
.L_x_87:
[----:B------:R-:W-:Y:S05]  /*5630*/  BSYNC B1 ;  /* 0x0000000000017941 */ /* 0x000fea0003800000 */
.L_x_86:
[----:B------:R-:W-:Y:S04]  /*5640*/  SHF.R.U32.HI R3, RZ, 0x15, R80 ;  /* 0x00000015ff037819 */ /* 0x000fe80000011650 */
[----:B------:R-:W-:Y:S01]  /*5650*/  LOP3.LUT P1, RZ, R3, 0x3, R154, 0x48, !PT ;  /* 0x0000000303ff7812 */ /* 0x000fe2000782489a */
[----:B------:R-:W-:Y:S01]  /*5660*/  @!UPT UIADD3 URZ, UPT, UPT, URZ, URZ, URZ ;  /* 0x000000fffffff290 */ /* 0x000fe2000fffe0ff */
[----:B----4-:R-:W-:Y:S11]  /*5670*/  @P0 BRA `(.L_x_91) ;  /* 0x0000000000080947 */ /* 0x010ff60003800000 */
[----:B------:R-:W3:Y:S02]  /*5680*/  SYNCS.PHASECHK.TRANS64.TRYWAIT P0, [R116+URZ+0x90], R5 ;  /* 0x00009005740075a7 */ /* 0x000ee400080011ff */
[----:B---3--:R-:W-:Y:S05]  /*5690*/  @!P0 BRA `(.L_x_92) ;  /* 0x0000003000f88947 */ /* 0x008fea0003800000 */
.L_x_91:
[----:B------:R-:W-:Y:S05]  /*56a0*/  @!P1 BRA `(.L_x_93) ;  /* 0x0000000000409947 */ /* 0x000fea0003800000 */
[----:B------:R-:W3:Y:S01]  /*56b0*/  LDCU.64 UR8, c[0x4][0x70] ;  /* 0x01000e00ff0877ac */ /* 0x000ee20008000a00 */
[----:B------:R-:W-:Y:S01]  /*56c0*/  MOV R3, 0x0 ;  /* 0x0000000000037802 */ /* 0x000fe20000000f00 */
[----:B------:R-:W-:Y:S02]  /*56d0*/  HFMA2 R12, -RZ, RZ, 0, 5.9604644775390625e-08 ;  /* 0x00000001ff0c7431 */ /* 0x000fe400000001ff */
[----:B------:R-:W-:Y:S02]  /*56e0*/  IMAD.MOV.U32 R8, RZ, RZ, 0x192 ;  /* 0x00000192ff087424 */ /* 0x000fe400078e00ff */
[----:B------:R-:W-:Y:S01]  /*56f0*/  IMAD.MOV.U32 R13, RZ, RZ, RZ ;  /* 0x000000ffff0d7224 */ /* 0x000fe200078e00ff */
[----:B------:R-:W4:Y:S01]  /*5700*/  LDCU.64 UR6, c[0x4][0x78] ;  /* 0x01000f00ff0677ac */ /* 0x000f220008000a00 */
[----:B-1----:R-:W1:Y:S01]  /*5710*/  LDC.64 R2, c[0x4][R3] ;  /* 0x0100000003027b82 */ /* 0x002e620000000a00 */
[----:B------:R-:W5:Y:S01]  /*5720*/  LDCU.64 UR4, c[0x4][0x10] ;  /* 0x01000200ff0477ac */ /* 0x000f620008000a00 */
[----:B---3--:R-:W-:Y:S01]  /*5730*/  MOV R5, UR9 ;  /* 0x0000000900057c02 */ /* 0x008fe20008000f00 */
[----:B------:R-:W-:Y:S01]  /*5740*/  IMAD.U32 R4, RZ, RZ, UR8 ;  /* 0x00000008ff047e24 */ /* 0x000fe2000f8e00ff */
[----:B----4-:R-:W-:Y:S01]  /*5750*/  MOV R7, UR7 ;  /* 0x0000000700077c02 */ /* 0x010fe20008000f00 */
[----:B------:R-:W-:Y:S01]  /*5760*/  IMAD.U32 R6, RZ, RZ, UR6 ;  /* 0x00000006ff067e24 */ /* 0x000fe2000f8e00ff */
[----:B-----5:R-:W-:Y:S01]  /*5770*/  MOV R11, UR5 ;  /* 0x00000005000b7c02 */ /* 0x020fe20008000f00 */
[----:B------:R-:W-:Y:S02]  /*5780*/  IMAD.U32 R10, RZ, RZ, UR4 ;  /* 0x00000004ff0a7e24 */ /* 0x000fe4000f8e00ff */
[----:B------:R-:W-:Y:S07]  /*5790*/  LEPC R20, `(.L_x_93) ;  /* 0x000000001014794e */ /* 0x000fee0000000000 */
[----:B-12---:R-:W-:Y:S05]  /*57a0*/  CALL.ABS.NOINC R2 ;  /* 0x0000000002007343 */ /* 0x006fea0003c00000 */
.L_x_93:
[----:B------:R-:W-:Y:S01]  /*57b0*/  SHF.L.U32 R83, R100, 0x10, RZ ;  /* 0x0000001064537819 */ /* 0x000fe200000006ff */
[----:B------:R-:W-:Y:S05]  /*57c0*/  WARPSYNC.ALL ;  /* 0x0000000000007948 */ /* 0x000fea0003800000 */
[----:B------:R-:W-:Y:S01]  /*57d0*/  R2UR UR4, R80 ;  /* 0x00000000500472ca */ /* 0x000fe200000e0000 */
[----:B------:R-:W-:Y:S01]  /*57e0*/  BSSY.RECONVERGENT B0, `(.L_x_94) ;  /* 0x0000121000007945 */ /* 0x000fe20003800200 */
[----:B------:R-:W-:Y:S02]  /*57f0*/  ISETP.NE.AND P6, PT, R104, RZ, PT ;  /* 0x000000ff6800720c */ /* 0x000fe40003fc5270 */
[----:B------:R-:W-:Y:S02]  /*5800*/  IADD3 R119, PT, PT, R153, UR49, RZ ;  /* 0x0000003199777c10 */ /* 0x000fe4000fffe0ff */
[----:B------:R-:W-:Y:S02]  /*5810*/  SHF.L.U32 R124, R163, 0x4, RZ ;  /* 0x00000004a37c7819 */ /* 0x000fe400000006ff */
[-C--:B------:R-:W-:Y:S02]  /*5820*/  IADD3 R172, PT, PT, R165, R119.reuse, RZ ;  /* 0x00000077a5ac7210 */ /* 0x080fe40007ffe0ff */
[----:B------:R-:W-:Y:S02]  /*5830*/  IADD3 R171, PT, PT, R164, R119, RZ ;  /* 0x00000077a4ab7210 */ /* 0x000fe40007ffe0ff */
[----:B------:R-:W-:Y:S01]  /*5840*/  IADD3 R170, PT, PT, R119, R124, RZ ;  /* 0x0000007c77aa7210 */ /* 0x000fe20007ffe0ff */
[----:B-1-3--:R-:W2:Y:S01]  /*5850*/  LDTM.x64 R4, tmem[UR4] ;  /* 0x00000004000479ee */ /* 0x00aea20008340000 */
[C---:B------:R-:W-:Y:S02]  /*5860*/  PRMT R81, R100.reuse, 0x8880, RZ ;  /* 0x0000888064517816 */ /* 0x040fe400000000ff */
[----:B------:R-:W-:Y:S02]  /*5870*/  SHF.R.S32.HI R83, RZ, 0x18, R83 ;  /* 0x00000018ff537819 */ /* 0x000fe40000011453 */
[----:B------:R-:W-:Y:S02]  /*5880*/  SHF.R.S32.HI R86, RZ, 0x18, R101 ;  /* 0x00000018ff567819 */ /* 0x000fe40000011465 */
[----:B------:R-:W-:Y:S02]  /*5890*/  SHF.L.U32 R84, R100, 0x8, RZ ;  /* 0x0000000864547819 */ /* 0x000fe400000006ff */
[----:B------:R-:W-:Y:S02]  /*58a0*/  SHF.L.U32 R85, R101, 0x8, RZ ;  /* 0x0000000865557819 */ /* 0x000fe400000006ff */
[----:B------:R-:W-:Y:S02]  /*58b0*/  SHF.R.S32.HI R84, RZ, 0x18, R84 ;  /* 0x00000018ff547819 */ /* 0x000fe40000011454 */
[----:B------:R-:W-:Y:S02]  /*58c0*/  SHF.R.S32.HI R85, RZ, 0x18, R85 ;  /* 0x00000018ff557819 */ /* 0x000fe40000011455 */
[----:B------:R-:W-:Y:S02]  /*58d0*/  SHF.L.U32 R87, R98, 0x8, RZ ;  /* 0x0000000862577819 */ /* 0x000fe400000006ff */
[----:B------:R-:W-:Y:S02]  /*58e0*/  ISETP.NE.AND P0, PT, R167, RZ, PT ;  /* 0x000000ffa700720c */ /* 0x000fe40003f05270 */
[----:B------:R-:W-:Y:S02]  /*58f0*/  SHF.R.S32.HI R87, RZ, 0x18, R87 ;  /* 0x00000018ff577819 */ /* 0x000fe40000011457 */
[----:B------:R-:W-:Y:S02]  /*5900*/  LEA R125, R160, UR49, 0x3 ;  /* 0x00000031a07d7c11 */ /* 0x000fe4000f8e18ff */
[----:B------:R-:W-:Y:S01]  /*5910*/  @P6 SHF.L.U32 R126, R159, 0x1f, RZ ;  /* 0x0000001f9f7e6819 */ /* 0x000fe200000006ff */
[C---:B--2---:R-:W-:Y:S02]  /*5920*/  IMAD R0, R78.reuse, R4, RZ ;  /* 0x000000044e007224 */ /* 0x044fe400078e02ff */
[C---:B------:R-:W-:Y:S02]  /*5930*/  IMAD R2, R78.reuse, R5, RZ ;  /* 0x000000054e027224 */ /* 0x040fe400078e02ff */
[----:B------:R-:W-:Y:S02]  /*5940*/  IMAD R3, R78, R6, RZ ;  /* 0x000000064e037224 */ /* 0x000fe400078e02ff */
[-C--:B------:R-:W-:Y:S01]  /*5950*/  IMAD R0, R81, R82.reuse, R0 ;  /* 0x0000005251007224 */ /* 0x080fe200078e0200 */
[----:B------:R-:W-:Y:S01]  /*5960*/  SHF.R.S32.HI R81, RZ, 0x18, R100 ;  /* 0x00000018ff517819 */ /* 0x000fe20000011464 */
[-C--:B------:R-:W-:Y:S01]  /*5970*/  IMAD R2, R83, R82.reuse, R2 ;  /* 0x0000005253027224 */ /* 0x080fe200078e0202 */
[C---:B------:R-:W-:Y:S01]  /*5980*/  PRMT R83, R101.reuse, 0x8880, RZ ;  /* 0x0000888065537816 */ /* 0x040fe200000000ff */
[----:B------:R-:W-:Y:S01]  /*5990*/  IMAD R3, R84, R82, R3 ;  /* 0x0000005254037224 */ /* 0x000fe200078e0203 */
[----:B------:R-:W-:Y:S01]  /*59a0*/  SHF.L.U32 R84, R101, 0x10, RZ ;  /* 0x0000001065547819 */ /* 0x000fe200000006ff */
[C---:B------:R-:W-:Y:S02]  /*59b0*/  IMAD R7, R78.reuse, R7, RZ ;  /* 0x000000074e077224 */ /* 0x040fe400078e02ff */
[C---:B------:R-:W-:Y:S01]  /*59c0*/  IMAD R4, R78.reuse, R8, RZ ;  /* 0x000000084e047224 */ /* 0x040fe200078e02ff */
[----:B------:R-:W-:Y:S01]  /*59d0*/  SHF.R.S32.HI R84, RZ, 0x18, R84 ;  /* 0x00000018ff547819 */ /* 0x000fe20000011454 */
[----:B------:R-:W-:Y:S02]  /*59e0*/  IMAD R5, R78, R9, RZ ;  /* 0x000000094e057224 */ /* 0x000fe400078e02ff */
[----:B------:R-:W-:Y:S01]  /*59f0*/  IMAD R7, R81, R82, R7 ;  /* 0x0000005251077224 */ /* 0x000fe200078e0207 */
[----:B------:R-:W-:Y:S01]  /*5a00*/  PRMT R81, R102, 0x8880, RZ ;  /* 0x0000888066517816 */ /* 0x000fe200000000ff */
[----:B------:R-:W-:Y:S02]  /*5a10*/  IMAD R6, R78, R10, RZ ;  /* 0x0000000a4e067224 */ /* 0x000fe400078e02ff */
[-C--:B------:R-:W-:Y:S01]  /*5a20*/  IMAD R4, R83, R82.reuse, R4 ;  /* 0x0000005253047224 */ /* 0x080fe200078e0204 */
[----:B------:R-:W-:Y:S01]  /*5a30*/  I2IP.S8.S32.SAT R105, R7, R3, RZ ;  /* 0x0000000307697239 */ /* 0x000fe200000014ff */
[----:B------:R-:W-:Y:S01]  /*5a40*/  IMAD R5, R84, R82, R5 ;  /* 0x0000005254057224 */ /* 0x000fe200078e0205 */
[----:B------:R-:W-:Y:S01]  /*5a50*/  SHF.L.U32 R83, R102, 0x10, RZ ;  /* 0x0000001066537819 */ /* 0x000fe200000006ff */
[----:B------:R-:W-:Y:S01]  /*5a60*/  IMAD R11, R78, R11, RZ ;  /* 0x0000000b4e0b7224 */ /* 0x000fe200078e02ff */
[----:B------:R-:W-:Y:S01]  /*5a70*/  I2IP.S8.S32.SAT R104, R2, R0, R105 ;  /* 0x0000000002687239 */ /* 0x000fe20000001469 */
[----:B------:R-:W-:Y:S01]  /*5a80*/  IMAD R6, R85, R82, R6 ;  /* 0x0000005255067224 */ /* 0x000fe200078e0206 */
[----:B------:R-:W-:Y:S01]  /*5a90*/  SHF.R.S32.HI R83, RZ, 0x18, R83 ;  /* 0x00000018ff537819 */ /* 0x000fe20000011453 */
[----:B------:R-:W-:Y:S01]  /*5aa0*/  IMAD R8, R78, R12, RZ ;  /* 0x0000000c4e087224 */ /* 0x000fe200078e02ff */
[----:B------:R-:W-:Y:S01]  /*5ab0*/  SHF.L.U32 R85, R102, 0x8, RZ ;  /* 0x0000000866557819 */ /* 0x000fe200000006ff */
[----:B------:R-:W-:Y:S02]  /*5ac0*/  IMAD R9, R78, R13, RZ ;  /* 0x0000000d4e097224 */ /* 0x000fe400078e02ff */
[----:B------:R-:W-:Y:S01]  /*5ad0*/  IMAD R11, R86, R82, R11 ;  /* 0x00000052560b7224 */ /* 0x000fe200078e020b */
[----:B------:R-:W-:Y:S01]  /*5ae0*/  SHF.R.S32.HI R85, RZ, 0x18, R85 ;  /* 0x00000018ff557819 */ /* 0x000fe20000011455 */
[C---:B------:R-:W-:Y:S01]  /*5af0*/  IMAD R10, R78.reuse, R14, RZ ;  /* 0x0000000e4e0a7224 */ /* 0x040fe200078e02ff */
[----:B------:R-:W-:Y:S01]  /*5b00*/  SHF.R.S32.HI R86, RZ, 0x18, R103 ;  /* 0x00000018ff567819 */ /* 0x000fe20000011467 */
[----:B------:R-:W-:Y:S01]  /*5b10*/  IMAD R8, R81, R82, R8 ;  /* 0x0000005251087224 */ /* 0x000fe200078e0208 */
[----:B------:R-:W-:Y:S01]  /*5b20*/  I2IP.S8.S32.SAT R106, R11, R6, RZ ;  /* 0x000000060b6a7239 */ /* 0x000fe200000014ff */
[----:B------:R-:W-:Y:S01]  /*5b30*/  IMAD R9, R83, R82, R9 ;  /* 0x0000005253097224 */ /* 0x000fe200078e0209 */
[C---:B------:R-:W-:Y:S01]  /*5b40*/  PRMT R83, R103.reuse, 0x8880, RZ ;  /* 0x0000888067537816 */ /* 0x040fe200000000ff */
[----:B------:R-:W-:Y:S01]  /*5b50*/  IMAD.U32 R84, R103, 0x10000, RZ ;  /* 0x0001000067547824 */ /* 0x000fe200078e00ff */
[----:B------:R-:W-:Y:S01]  /*5b60*/  I2IP.S8.S32.SAT R105, R5, R4, R106 ;  /* 0x0000000405697239 */ /* 0x000fe2000000146a */
[C---:B------:R-:W-:Y:S01]  /*5b70*/  IMAD R15, R78.reuse, R15, RZ ;  /* 0x0000000f4e0f7224 */ /* 0x040fe200078e02ff */
[----:B------:R-:W-:Y:S01]  /*5b80*/  SHF.R.S32.HI R81, RZ, 0x18, R102 ;  /* 0x00000018ff517819 */ /* 0x000fe20000011466 */
[----:B------:R-:W-:Y:S01]  /*5b90*/  IMAD R10, R85, R82, R10 ;  /* 0x00000052550a7224 */ /* 0x000fe200078e020a */
[----:B------:R-:W-:Y:S01]  /*5ba0*/  SHF.R.S32.HI R84, RZ, 0x18, R84 ;  /* 0x00000018ff547819 */ /* 0x000fe20000011454 */
[C---:B------:R-:W-:Y:S01]  /*5bb0*/  IMAD R12, R78.reuse, R16, RZ ;  /* 0x000000104e0c7224 */ /* 0x040fe200078e02ff */
[----:B------:R-:W-:Y:S01]  /*5bc0*/  SHF.L.U32 R85, R103, 0x8, RZ ;  /* 0x0000000867557819 */ /* 0x000fe200000006ff */
[----:B------:R-:W-:Y:S02]  /*5bd0*/  IMAD R13, R78, R17, RZ ;  /* 0x000000114e0d7224 */ /* 0x000fe400078e02ff */
[----:B------:R-:W-:Y:S01]  /*5be0*/  IMAD R15, R81, R82, R15 ;  /* 0x00000052510f7224 */ /* 0x000fe200078e020f */
[----:B------:R-:W-:Y:S01]  /*5bf0*/  PRMT R81, R88, 0x8880, RZ ;  /* 0x0000888058517816 */ /* 0x000fe200000000ff */
[----:B------:R-:W-:Y:S01]  /*5c00*/  IMAD R14, R78, R18, RZ ;  /* 0x000000124e0e7224 */ /* 0x000fe200078e02ff */
[----:B------:R-:W-:Y:S01]  /*5c10*/  SHF.R.S32.HI R85, RZ, 0x18, R85 ;  /* 0x00000018ff557819 */ /* 0x000fe20000011455 */
[----:B------:R-:W-:Y:S01]  /*5c20*/  IMAD R12, R83, R82, R12 ;  /* 0x00000052530c7224 */ /* 0x000fe200078e020c */
[----:B------:R-:W-:Y:S01]  /*5c30*/  I2IP.S8.S32.SAT R106, R15, R10, RZ ;  /* 0x0000000a0f6a7239 */ /* 0x000fe200000014ff */
[----:B------:R-:W-:Y:S01]  /*5c40*/  IMAD R13, R84, R82, R13 ;  /* 0x00000052540d7224 */ /* 0x000fe200078e020d */
[----:B------:R-:W-:Y:S01]  /*5c50*/  SHF.L.U32 R83, R88, 0x10, RZ ;  /* 0x0000001058537819 */ /* 0x000fe200000006ff */
[C---:B------:R-:W-:Y:S01]  /*5c60*/  IMAD R19, R78.reuse, R19, RZ ;  /* 0x000000134e137224 */ /* 0x040fe200078e02ff */
[----:B------:R-:W-:Y:S01]  /*5c70*/  I2IP.S8.S32.SAT R106, R9, R8, R106 ;  /* 0x00000008096a7239 */ /* 0x000fe2000000146a */
[----:B------:R-:W-:Y:S01]  /*5c80*/  IMAD R14, R85, R82, R14 ;  /* 0x00000052550e7224 */ /* 0x000fe200078e020e */
[----:B------:R-:W-:Y:S01]  /*5c90*/  SHF.R.S32.HI R83, RZ, 0x18, R83 ;  /* 0x00000018ff537819 */ /* 0x000fe20000011453 */
[C---:B------:R-:W-:Y:S01]  /*5ca0*/  IMAD R16, R78.reuse, R20, RZ ;  /* 0x000000144e107224 */ /* 0x040fe200078e02ff */
[----:B------:R-:W-:Y:S01]  /*5cb0*/  SHF.L.U32 R84, R89, 0x10, RZ ;  /* 0x0000001059547819 */ /* 0x000fe200000006ff */
[----:B------:R-:W-:Y:S01]  /*5cc0*/  IMAD R17, R78, R21, RZ ;  /* 0x000000154e117224 */ /* 0x000fe200078e02ff */
[----:B------:R-:W-:Y:S01]  /*5cd0*/  SHF.L.U32 R85, R88, 0x8, RZ ;  /* 0x0000000858557819 */ /* 0x000fe200000006ff */
[----:B------:R-:W-:Y:S01]  /*5ce0*/  IMAD R19, R86, R82, R19 ;  /* 0x0000005256137224 */ /* 0x000fe200078e0213 */
[----:B------:R-:W-:Y:S01]  /*5cf0*/  SHF.R.S32.HI R84, RZ, 0x18, R84 ;  /* 0x00000018ff547819 */ /* 0x000fe20000011454 */
[C---:B------:R-:W-:Y:S01]  /*5d00*/  IMAD R18, R78.reuse, R22, RZ ;  /* 0x000000164e127224 */ /* 0x040fe200078e02ff */
[----:B------:R-:W-:Y:S01]  /*5d10*/  SHF.R.S32.HI R85, RZ, 0x18, R85 ;  /* 0x00000018ff557819 */ /* 0x000fe20000011455 */
[----:B------:R-:W-:Y:S01]  /*5d20*/  IMAD R16, R81, R82, R16 ;  /* 0x0000005251107224 */ /* 0x000fe200078e0210 */
[----:B------:R-:W-:Y:S01]  /*5d30*/  I2IP.S8.S32.SAT R107, R19, R14, RZ ;  /* 0x0000000e136b7239 */ /* 0x000fe200000014ff */
[-C--:B------:R-:W-:Y:S01]  /*5d40*/  IMAD R17, R83, R82.reuse, R17 ;  /* 0x0000005253117224 */ /* 0x080fe200078e0211 */
[----:B------:R-:W-:Y:S01]  /*5d50*/  PRMT R83, R89, 0x8880, RZ ;  /* 0x0000888059537816 */ /* 0x000fe200000000ff */
[C---:B------:R-:W-:Y:S01]  /*5d60*/  IMAD R23, R78.reuse, R23, RZ ;  /* 0x000000174e177224 */ /* 0x040fe200078e02ff */
[----:B------:R-:W-:Y:S01]  /*5d70*/  SHF.R.S32.HI R81, RZ, 0x18, R88 ;  /* 0x00000018ff517819 */ /* 0x000fe20000011458 */
[----:B------:R-:W-:Y:S01]  /*5d80*/  IMAD R18, R85, R82, R18 ;  /* 0x0000005255127224 */ /* 0x000fe200078e0212 */
[----:B------:R-:W-:Y:S01]  /*5d90*/  SHF.L.U32 R85, R89, 0x8, RZ ;  /* 0x0000000859557819 */ /* 0x000fe200000006ff */
[C---:B------:R-:W-:Y:S01]  /*5da0*/  IMAD R20, R78.reuse, R24, RZ ;  /* 0x000000184e147224 */ /* 0x040fe200078e02ff */
[----:B------:R-:W-:Y:S01]  /*5db0*/  I2IP.S8.S32.SAT R107, R13, R12, R107 ;  /* 0x0000000c0d6b7239 */ /* 0x000fe2000000146b */
[----:B------:R-:W-:Y:S01]  /*5dc0*/  IMAD R21, R78, R25, RZ ;  /* 0x000000194e157224 */ /* 0x000fe200078e02ff */
[----:B------:R-:W-:Y:S01]  /*5dd0*/  SHF.R.S32.HI R85, RZ, 0x18, R85 ;  /* 0x00000018ff557819 */ /* 0x000fe20000011455 */
[----:B------:R-:W-:Y:S01]  /*5de0*/  IMAD R23, R81, R82, R23 ;  /* 0x0000005251177224 */ /* 0x000fe200078e0217 */
[----:B------:R-:W-:Y:S01]  /*5df0*/  PRMT R81, R90, 0x8880, RZ ;  /* 0x000088805a517816 */ /* 0x000fe200000000ff */
[----:B------:R-:W-:Y:S01]  /*5e00*/  IMAD R22, R78, R26, RZ ;  /* 0x0000001a4e167224 */ /* 0x000fe200078e02ff */
[----:B------:R1:W-:Y:S01]  /*5e10*/  STS.128 [R153+UR49+0x4200], R104 ;  /* 0x0042006899007988 */ /* 0x0003e20008000c31 */
[----:B------:R-:W-:Y:S01]  /*5e20*/  IMAD R20, R83, R82, R20 ;  /* 0x0000005253147224 */ /* 0x000fe200078e0214 */
[----:B------:R-:W-:Y:S01]  /*5e30*/  I2IP.S8.S32.SAT R108, R23, R18, RZ ;  /* 0x00000012176c7239 */ /* 0x000fe200000014ff */
[----:B------:R-:W-:Y:S01]  /*5e40*/  IMAD R21, R84, R82, R21 ;  /* 0x0000005254157224 */ /* 0x000fe200078e0215 */
[----:B------:R-:W-:Y:S01]  /*5e50*/  SHF.R.S32.HI R86, RZ, 0x18, R89 ;  /* 0x00000018ff567819 */ /* 0x000fe20000011459 */
[----:B------:R-:W-:Y:S01]  /*5e60*/  IMAD.U32 R83, R90, 0x10000, RZ ;  /* 0x000100005a537824 */ /* 0x000fe200078e00ff */
[----:B------:R-:W-:Y:S01]  /*5e70*/  I2IP.S8.S32.SAT R108, R17, R16, R108 ;  /* 0x00000010116c7239 */ /* 0x000fe2000000146c */
[----:B------:R-:W-:Y:S01]  /*5e80*/  IMAD R27, R78, R27, RZ ;  /* 0x0000001b4e1b7224 */ /* 0x000fe200078e02ff */
[----:B------:R-:W-:Y:S01]  /*5e90*/  SHF.L.U32 R84, R91, 0x10, RZ ;  /* 0x000000105b547819 */ /* 0x000fe200000006ff */
[----:B------:R-:W-:Y:S01]  /*5ea0*/  IMAD R22, R85, R82, R22 ;  /* 0x0000005255167224 */ /* 0x000fe200078e0216 */
[----:B------:R-:W-:Y:S01]  /*5eb0*/  SHF.L.U32 R85, R90, 0x8, RZ ;  /* 0x000000085a557819 */ /* 0x000fe200000006ff */
[C---:B------:R-:W-:Y:S01]  /*5ec0*/  IMAD R24, R78.reuse, R28, RZ ;  /* 0x0000001c4e187224 */ /* 0x040fe200078e02ff */
[----:B------:R-:W-:Y:S01]  /*5ed0*/  SHF.R.S32.HI R83, RZ, 0x18, R83 ;  /* 0x00000018ff537819 */ /* 0x000fe20000011453 */
[----:B------:R-:W-:Y:S01]  /*5ee0*/  IMAD R25, R78, R29, RZ ;  /* 0x0000001d4e197224 */ /* 0x000fe200078e02ff */
[----:B------:R-:W-:Y:S01]  /*5ef0*/  SHF.R.S32.HI R84, RZ, 0x18, R84 ;  /* 0x00000018ff547819 */ /* 0x000fe20000011454 */
[----:B------:R-:W-:Y:S01]  /*5f00*/  IMAD R27, R86, R82, R27 ;  /* 0x00000052561b7224 */ /* 0x000fe200078e021b */
[----:B------:R-:W-:Y:S01]  /*5f10*/  SHF.R.S32.HI R85, RZ, 0x18, R85 ;  /* 0x00000018ff557819 */ /* 0x000fe20000011455 */
[C---:B------:R-:W-:Y:S01]  /*5f20*/  IMAD R26, R78.reuse, R30, RZ ;  /* 0x0000001e4e1a7224 */ /* 0x040fe200078e02ff */
[----:B------:R-:W-:Y:S01]  /*5f30*/  SHF.R.S32.HI R86, RZ, 0x18, R91 ;  /* 0x00000018ff567819 */ /* 0x000fe2000001145b */
[----:B------:R-:W-:Y:S01]  /*5f40*/  IMAD R24, R81, R82, R24 ;  /* 0x0000005251187224 */ /* 0x000fe200078e0218 */
[----:B------:R-:W-:Y:S01]  /*5f50*/  I2IP.S8.S32.SAT R109, R27, R22, RZ ;  /* 0x000000161b6d7239 */ /* 0x000fe200000014ff */
[----:B------:R-:W-:Y:S01]  /*5f60*/  IMAD R25, R83, R82, R25 ;  /* 0x0000005253197224 */ /* 0x000fe200078e0219 */
[----:B------:R-:W-:Y:S01]  /*5f70*/  SHF.R.S32.HI R81, RZ, 0x18, R90 ;  /* 0x00000018ff517819 */ /* 0x000fe2000001145a */
[C---:B------:R-:W-:Y:S01]  /*5f80*/  IMAD R31, R78.reuse, R31, RZ ;  /* 0x0000001f4e1f7224 */ /* 0x040fe200078e02ff */
[----:B------:R-:W-:Y:S01]  /*5f90*/  I2IP.S8.S32.SAT R109, R21, R20, R109 ;  /* 0x00000014156d7239 */ /* 0x000fe2000000146d */
[----:B------:R-:W-:Y:S01]  /*5fa0*/  IMAD R26, R85, R82, R26 ;  /* 0x00000052551a7224 */ /* 0x000fe200078e021a */
[C---:B------:R-:W-:Y:S01]  /*5fb0*/  PRMT R83, R91.reuse, 0x8880, RZ ;  /* 0x000088805b537816 */ /* 0x040fe200000000ff */
[C---:B------:R-:W-:Y:S01]  /*5fc0*/  IMAD R28, R78.reuse, R32, RZ ;  /* 0x000000204e1c7224 */ /* 0x040fe200078e02ff */
[----:B------:R-:W-:Y:S01]  /*5fd0*/  SHF.L.U32 R85, R91, 0x8, RZ ;  /* 0x000000085b557819 */ /* 0x000fe200000006ff */
[C---:B------:R-:W-:Y:S02]  /*5fe0*/  IMAD R29, R78.reuse, R33, RZ ;  /* 0x000000214e1d7224 */ /* 0x040fe400078e02ff */
[----:B------:R-:W-:Y:S01]  /*5ff0*/  IMAD R31, R81, R82, R31 ;  /* 0x00000052511f7224 */ /* 0x000fe200078e021f */
[----:B------:R-:W-:Y:S01]  /*6000*/  SHF.R.S32.HI R85, RZ, 0x18, R85 ;  /* 0x00000018ff557819 */ /* 0x000fe20000011455 */
[----:B------:R-:W-:Y:S01]  /*6010*/  IMAD R30, R78, R34, RZ ;  /* 0x000000224e1e7224 */ /* 0x000fe200078e02ff */
[----:B------:R-:W-:Y:S01]  /*6020*/  PRMT R81, R92, 0x8880, RZ ;  /* 0x000088805c517816 */ /* 0x000fe200000000ff */
[----:B------:R-:W-:Y:S01]  /*6030*/  IMAD R28, R83, R82, R28 ;  /* 0x00000052531c7224 */ /* 0x000fe200078e021c */
[----:B------:R-:W-:Y:S01]  /*6040*/  I2IP.S8.S32.SAT R110, R31, R26, RZ ;  /* 0x0000001a1f6e7239 */ /* 0x000fe200000014ff */
[----:B------:R-:W-:Y:S01]  /*6050*/  IMAD R29, R84, R82, R29 ;  /* 0x00000052541d7224 */ /* 0x000fe200078e021d */
[----:B------:R-:W-:Y:S01]  /*6060*/  SHF.L.U32 R83, R92, 0x10, RZ ;  /* 0x000000105c537819 */ /* 0x000fe200000006ff */
[----:B------:R-:W-:Y:S01]  /*6070*/  IMAD R35, R78, R35, RZ ;  /* 0x000000234e237224 */ /* 0x000fe200078e02ff */
[----:B------:R-:W-:Y:S01]  /*6080*/  I2IP.S8.S32.SAT R110, R25, R24, R110 ;  /* 0x00000018196e7239 */ /* 0x000fe2000000146e */
[----:B------:R-:W-:Y:S01]  /*6090*/  IMAD R30, R85, R82, R30 ;  /* 0x00000052551e7224 */ /* 0x000fe200078e021e */
[----:B------:R-:W-:Y:S01]  /*60a0*/  SHF.L.U32 R85, R92, 0x8, RZ ;  /* 0x000000085c557819 */ /* 0x000fe200000006ff */
[C---:B------:R-:W-:Y:S01]  /*60b0*/  IMAD R32, R78.reuse, R36, RZ ;  /* 0x000000244e207224 */ /* 0x040fe200078e02ff */
[----:B------:R-:W-:Y:S01]  /*60c0*/  SHF.R.S32.HI R83, RZ, 0x18, R83 ;  /* 0x00000018ff537819 */ /* 0x000fe20000011453 */
[----:B------:R-:W-:Y:S01]  /*60d0*/  IMAD R33, R78, R37, RZ ;  /* 0x000000254e217224 */ /* 0x000fe200078e02ff */
[----:B------:R-:W-:Y:S01]  /*60e0*/  SHF.R.S32.HI R85, RZ, 0x18, R85 ;  /* 0x00000018ff557819 */ /* 0x000fe20000011455 */
[----:B------:R-:W-:Y:S01]  /*60f0*/  IMAD R35, R86, R82, R35 ;  /* 0x0000005256237224 */ /* 0x000fe200078e0223 */
[----:B------:R-:W-:Y:S01]  /*6100*/  PRMT R84, R93, 0x8880, RZ ;  /* 0x000088805d547816 */ /* 0x000fe200000000ff */
[----:B------:R-:W-:Y:S01]  /*6110*/  IMAD R34, R78, R38, RZ ;  /* 0x000000264e227224 */ /* 0x000fe200078e02ff */
[----:B------:R-:W-:Y:S01]  /*6120*/  SHF.L.U32 R86, R96, 0x10, RZ ;  /* 0x0000001060567819 */ /* 0x000fe200000006ff */
[----:B------:R-:W-:Y:S01]  /*6130*/  IMAD R32, R81, R82, R32 ;  /* 0x0000005251207224 */ /* 0x000fe200078e0220 */
[----:B------:R-:W-:Y:S01]  /*6140*/  SHF.R.S32.HI R81, RZ, 0x18, R92 ;  /* 0x00000018ff517819 */ /* 0x000fe2000001145c */
[C---:B------:R-:W-:Y:S01]  /*6150*/  IMAD R39, R78.reuse, R39, RZ ;  /* 0x000000274e277224 */ /* 0x040fe200078e02ff */
[----:B------:R-:W-:Y:S01]  /*6160*/  I2IP.S8.S32.SAT R111, R35, R30, RZ ;  /* 0x0000001e236f7239 */ /* 0x000fe200000014ff */
[-C--:B------:R-:W-:Y:S02]  /*6170*/  IMAD R33, R83, R82.reuse, R33 ;  /* 0x0000005253217224 */ /* 0x080fe400078e0221 */
[----:B------:R-:W-:Y:S01]  /*6180*/  IMAD R34, R85, R82, R34 ;  /* 0x0000005255227224 */ /* 0x000fe200078e0222 */
[----:B------:R-:W-:Y:S01]  /*6190*/  I2IP.S8.S32.SAT R111, R29, R28, R111 ;  /* 0x0000001c1d6f7239 */ /* 0x000fe2000000146f */
[C---:B------:R-:W-:Y:S01]  /*61a0*/  IMAD.U32 R83, R93.reuse, 0x10000, RZ ;  /* 0x000100005d537824 */ /* 0x040fe200078e00ff */
[----:B------:R-:W-:Y:S01]  /*61b0*/  SHF.L.U32 R85, R93, 0x8, RZ ;  /* 0x000000085d557819 */ /* 0x000fe200000006ff */
[----:B------:R-:W-:Y:S01]  /*61c0*/  IMAD R39, R81, R82, R39 ;  /* 0x0000005251277224 */ /* 0x000fe200078e0227 */
[----:B------:R-:W-:Y:S01]  /*61d0*/  MOV R81, R84 ;  /* 0x0000005400517202 */ /* 0x000fe20000000f00 */
[C---:B------:R-:W-:Y:S01]  /*61e0*/  IMAD R36, R78.reuse, R40, RZ ;  /* 0x000000284e247224 */ /* 0x040fe200078e02ff */
[----:B------:R-:W-:Y:S01]  /*61f0*/  SHF.R.S32.HI R83, RZ, 0x18, R83 ;  /* 0x00000018ff537819 */ /* 0x000fe20000011453 */
[C---:B------:R-:W-:Y:S01]  /*6200*/  IMAD R37, R78.reuse, R41, RZ ;  /* 0x000000294e257224 */ /* 0x040fe200078e02ff */
[----:B------:R-:W-:Y:S01]  /*6210*/  SHF.R.S32.HI R85, RZ, 0x18, R85 ;  /* 0x00000018ff557819 */ /* 0x000fe20000011455 */
[C---:B------:R-:W-:Y:S01]  /*6220*/  IMAD R38, R78.reuse, R42, RZ ;  /* 0x0000002a4e267224 */ /* 0x040fe200078e02ff */
[----:B------:R1:W-:Y:S01]  /*6230*/  STS.128 [R172+0x4200], R108 ;  /* 0x0042006cac007388 */ /* 0x0003e20000000c00 */
[----:B------:R-:W-:Y:S01]  /*6240*/  IMAD R36, R81, R82, R36 ;  /* 0x0000005251247224 */ /* 0x000fe200078e0224 */
[----:B------:R-:W-:Y:S01]  /*6250*/  I2IP.S8.S32.SAT R112, R39, R34, RZ ;  /* 0x0000002227707239 */ /* 0x000fe200000014ff */
[-C--:B------:R-:W-:Y:S01]  /*6260*/  IMAD R37, R83, R82.reuse, R37 ;  /* 0x0000005253257224 */ /* 0x080fe200078e0225 */
[----:B------:R-:W-:Y:S01]  /*6270*/  SHF.R.S32.HI R84, RZ, 0x18, R93 ;  /* 0x00000018ff547819 */ /* 0x000fe2000001145d */
[----:B------:R-:W-:Y:S01]  /*6280*/  IMAD R43, R78, R43, RZ ;  /* 0x0000002b4e2b7224 */ /* 0x000fe200078e02ff */
[C---:B------:R-:W-:Y:S01]  /*6290*/  SHF.L.U32 R83, R94.reuse, 0x10, RZ ;  /* 0x000000105e537819 */ /* 0x040fe200000006ff */
[----:B------:R-:W-:Y:S01]  /*62a0*/  IMAD R38, R85, R82, R38 ;  /* 0x0000005255267224 */ /* 0x000fe200078e0226 */
[----:B------:R-:W-:Y:S01]  /*62b0*/  PRMT R81, R94, 0x8880, RZ ;  /* 0x000088805e517816 */ /* 0x000fe200000000ff */
[----:B------:R-:W-:Y:S01]  /*62c0*/  IMAD R40, R78, R44, RZ ;  /* 0x0000002c4e287224 */ /* 0x000fe200078e02ff */
[----:B------:R-:W-:Y:S01]  /*62d0*/  SHF.L.U32 R85, R94, 0x8, RZ ;  /* 0x000000085e557819 */ /* 0x000fe200000006ff */
[----:B------:R-:W-:Y:S01]  /*62e0*/  IMAD R41, R78, R45, RZ ;  /* 0x0000002d4e297224 */ /* 0x000fe200078e02ff */
[----:B------:R-:W-:Y:S01]  /*62f0*/  SHF.R.S32.HI R83, RZ, 0x18, R83 ;  /* 0x00000018ff537819 */ /* 0x000fe20000011453 */
[----:B------:R-:W-:Y:S01]  /*6300*/  IMAD R43, R84, R82, R43 ;  /* 0x00000052542b7224 */ /* 0x000fe200078e022b */
[----:B------:R-:W-:Y:S01]  /*6310*/  SHF.R.S32.HI R85, RZ, 0x18, R85 ;  /* 0x00000018ff557819 */ /* 0x000fe20000011455 */
[C---:B------:R-:W-:Y:S01]  /*6320*/  IMAD R42, R78.reuse, R46, RZ ;  /* 0x0000002e4e2a7224 */ /* 0x040fe200078e02ff */
[----:B------:R-:W-:Y:S01]  /*6330*/  I2IP.S8.S32.SAT R112, R33, R32, R112 ;  /* 0x0000002021707239 */ /* 0x000fe20000001470 */
[----:B------:R-:W-:Y:S01]  /*6340*/  IMAD R40, R81, R82, R40 ;  /* 0x0000005251287224 */ /* 0x000fe200078e0228 */
[----:B------:R-:W-:Y:S01]  /*6350*/  SHF.R.S32.HI R84, RZ, 0x18, R94 ;  /* 0x00000018ff547819 */ /* 0x000fe2000001145e */
[----:B------:R-:W-:Y:S01]  /*6360*/  IMAD R47, R78, R47, RZ ;  /* 0x0000002f4e2f7224 */ /* 0x000fe200078e02ff */
[----:B------:R-:W-:Y:S01]  /*6370*/  I2IP.S8.S32.SAT R113, R43, R38, RZ ;  /* 0x000000262b717239 */ /* 0x000fe200000014ff */
[-C--:B------:R-:W-:Y:S01]  /*6380*/  IMAD R41, R83, R82.reuse, R41 ;  /* 0x0000005253297224 */ /* 0x080fe200078e0229 */
[----:B------:R-:W-:Y:S01]  /*6390*/  PRMT R81, R95, 0x8880, RZ ;  /* 0x000088805f517816 */ /* 0x000fe200000000ff */
[-C--:B------:R-:W-:Y:S01]  /*63a0*/  IMAD R42, R85, R82.reuse, R42 ;  /* 0x00000052552a7224 */ /* 0x080fe200078e022a */
[----:B------:R-:W-:Y:S01]  /*63b0*/  SHF.L.U32 R83, R95, 0x10, RZ ;  /* 0x000000105f537819 */ /* 0x000fe200000006ff */
[----:B------:R-:W-:Y:S01]  /*63c0*/  IMAD R47, R84, R82, R47 ;  /* 0x00000052542f7224 */ /* 0x000fe200078e022f */
[----:B------:R-:W-:Y:S01]  /*63d0*/  I2IP.S8.S32.SAT R113, R37, R36, R113 ;  /* 0x0000002425717239 */ /* 0x000fe20000001471 */
[C---:B------:R-:W-:Y:S01]  /*63e0*/  IMAD R44, R78.reuse, R48, RZ ;  /* 0x000000304e2c7224 */ /* 0x040fe200078e02ff */
[----:B------:R-:W-:Y:S01]  /*63f0*/  SHF.R.S32.HI R83, RZ, 0x18, R83 ;  /* 0x00000018ff537819 */ /* 0x000fe20000011453 */
[----:B------:R-:W-:Y:S01]  /*6400*/  IMAD.SHL.U32 R84, R95, 0x100, RZ ;  /* 0x000001005f547824 */ /* 0x000fe200078e00ff */
[----:B------:R-:W-:Y:S01]  /*6410*/  I2IP.S8.S32.SAT R114, R47, R42, RZ ;  /* 0x0000002a2f727239 */ /* 0x000fe200000014ff */
[----:B------:R-:W-:Y:S01]  /*6420*/  IMAD R45, R78, R49, RZ ;  /* 0x000000314e2d7224 */ /* 0x000fe200078e02ff */
[----:B------:R-:W-:Y:S01]  /*6430*/  PRMT R85, R96, 0x8880, RZ ;  /* 0x0000888060557816 */ /* 0x000fe200000000ff */
[----:B------:R-:W-:Y:S01]  /*6440*/  IMAD R44, R81, R82, R44 ;  /* 0x00000052512c7224 */ /* 0x000fe200078e022c */
[----:B------:R-:W-:Y:S01]  /*6450*/  SHF.R.S32.HI R81, RZ, 0x18, R84 ;  /* 0x00000018ff517819 */ /* 0x000fe20000011454 */
[C---:B------:R-:W-:Y:S01]  /*6460*/  IMAD R46, R78.reuse, R50, RZ ;  /* 0x000000324e2e7224 */ /* 0x040fe200078e02ff */
[----:B------:R-:W-:Y:S01]  /*6470*/  I2IP.S8.S32.SAT R114, R41, R40, R114 ;  /* 0x0000002829727239 */ /* 0x000fe20000001472 */
[----:B------:R-:W-:Y:S01]  /*6480*/  IMAD R45, R83, R82, R45 ;  /* 0x00000052532d7224 */ /* 0x000fe200078e022d */
[----:B------:R-:W-:Y:S01]  /*6490*/  SHF.R.S32.HI R83, RZ, 0x18, R95 ;  /* 0x00000018ff537819 */ /* 0x000fe2000001145f */
[----:B------:R-:W-:Y:S01]  /*64a0*/  IMAD R51, R78, R51, RZ ;  /* 0x000000334e337224 */ /* 0x000fe200078e02ff */
[----:B------:R-:W-:Y:S01]  /*64b0*/  SHF.L.U32 R84, R96, 0x8, RZ ;  /* 0x0000000860547819 */ /* 0x000fe200000006ff */
[C---:B------:R-:W-:Y:S02]  /*64c0*/  IMAD R48, R78.reuse, R52, RZ ;  /* 0x000000344e307224 */ /* 0x040fe400078e02ff */
[-C--:B------:R-:W-:Y:S01]  /*64d0*/  IMAD R46, R81, R82.reuse, R46 ;  /* 0x00000052512e7224 */ /* 0x080fe200078e022e */
[----:B------:R-:W-:Y:S01]  /*64e0*/  SHF.R.S32.HI R81, RZ, 0x18, R86 ;  /* 0x00000018ff517819 */ /* 0x000fe20000011456 */
[C---:B------:R-:W-:Y:S01]  /*64f0*/  IMAD R49, R78.reuse, R53, RZ ;  /* 0x000000354e317224 */ /* 0x040fe200078e02ff */
[----:B------:R-:W-:Y:S01]  /*6500*/  SHF.R.S32.HI R86, RZ, 0x18, R99 ;  /* 0x00000018ff567819 */ /* 0x000fe20000011463 */
[----:B------:R-:W-:Y:S01]  /*6510*/  IMAD R51, R83, R82, R51 ;  /* 0x0000005253337224 */ /* 0x000fe200078e0233 */
[----:B------:R-:W-:Y:S01]  /*6520*/  SHF.R.S32.HI R83, RZ, 0x18, R84 ;  /* 0x00000018ff537819 */ /* 0x000fe20000011454 */
[C---:B------:R-:W-:Y:S01]  /*6530*/  IMAD R50, R78.reuse, R54, RZ ;  /* 0x000000364e327224 */ /* 0x040fe200078e02ff */
[----:B------:R-:W-:Y:S01]  /*6540*/  SHF.R.S32.HI R84, RZ, 0x18, R96 ;  /* 0x00000018ff547819 */ /* 0x000fe20000011460 */
[----:B------:R-:W-:Y:S01]  /*6550*/  IMAD R48, R85, R82, R48 ;  /* 0x0000005255307224 */ /* 0x000fe200078e0230 */
[----:B------:R-:W-:Y:S01]  /*6560*/  I2IP.S8.S32.SAT R115, R51, R46, RZ ;  /* 0x0000002e33737239 */ /* 0x000fe200000014ff */
[C---:B------:R-:W-:Y:S01]  /*6570*/  IMAD R55, R78.reuse, R55, RZ ;  /* 0x000000374e377224 */ /* 0x040fe200078e02ff */
[----:B------:R-:W-:Y:S01]  /*6580*/  SHF.L.U32 R85, R97, 0x10, RZ ;  /* 0x0000001061557819 */ /* 0x000fe200000006ff */
[----:B------:R-:W-:Y:S01]  /*6590*/  IMAD R49, R81, R82, R49 ;  /* 0x0000005251317224 */ /* 0x000fe200078e0231 */
[----:B------:R-:W-:Y:S01]  /*65a0*/  PRMT R81, R97, 0x8880, RZ ;  /* 0x0000888061517816 */ /* 0x000fe200000000ff */
[----:B------:R-:W-:Y:S01]  /*65b0*/  IMAD R52, R78, R56, RZ ;  /* 0x000000384e347224 */ /* 0x000fe200078e02ff */
[----:B------:R-:W-:Y:S01]  /*65c0*/  I2IP.S8.S32.SAT R115, R45, R44, R115 ;  /* 0x0000002c2d737239 */ /* 0x000fe20000001473 */
[-C--:B------:R-:W-:Y:S01]  /*65d0*/  IMAD R50, R83, R82.reuse, R50 ;  /* 0x0000005253327224 */ /* 0x080fe200078e0232 */
[----:B------:R-:W-:Y:S01]  /*65e0*/  SHF.R.S32.HI R83, RZ, 0x18, R85 ;  /* 0x00000018ff537819 */ /* 0x000fe20000011455 */
[-C--:B------:R-:W-:Y:S01]  /*65f0*/  IMAD R55, R84, R82.reuse, R55 ;  /* 0x0000005254377224 */ /* 0x080fe200078e0237 */
[----:B------:R-:W-:Y:S01]  /*6600*/  PRMT R85, R98, 0x8880, RZ ;  /* 0x0000888062557816 */ /* 0x000fe200000000ff */
[----:B------:R-:W-:Y:S01]  /*6610*/  IMAD R52, R81, R82, R52 ;  /* 0x0000005251347224 */ /* 0x000fe200078e0234 */
[----:B------:R-:W-:Y:S01]  /*6620*/  SHF.L.U32 R81, R97, 0x8, RZ ;  /* 0x0000000861517819 */ /* 0x000fe200000006ff */
[C---:B------:R-:W-:Y:S01]  /*6630*/  IMAD R53, R78.reuse, R57, RZ ;  /* 0x000000394e357224 */ /* 0x040fe200078e02ff */
[----:B------:R1:W-:Y:S01]  /*6640*/  STS.128 [R171+0x4200], R112 ;  /* 0x00420070ab007388 */ /* 0x0003e20000000c00 */
[----:B------:R-:W-:Y:S01]  /*6650*/  IMAD R54, R78, R58, RZ ;  /* 0x0000003a4e367224 */ /* 0x000fe200078e02ff */
[----:B------:R-:W-:Y:S01]  /*6660*/  SHF.R.S32.HI R81, RZ, 0x18, R81 ;  /* 0x00000018ff517819 */ /* 0x000fe20000011451 */
[----:B------:R-:W-:Y:S01]  /*6670*/  IMAD R53, R83, R82, R53 ;  /* 0x0000005253357224 */ /* 0x000fe200078e0235 */
[----:B------:R-:W-:Y:S01]  /*6680*/  SHF.L.U32 R84, R98, 0x10, RZ ;  /* 0x0000001062547819 */ /* 0x000fe200000006ff */
[C---:B------:R-:W-:Y:S01]  /*6690*/  IMAD R59, R78.reuse, R59, RZ ;  /* 0x0000003b4e3b7224 */ /* 0x040fe200078e02ff */
[----:B------:R-:W-:Y:S01]  /*66a0*/  SHF.R.S32.HI R83, RZ, 0x18, R97 ;  /* 0x00000018ff537819 */ /* 0x000fe20000011461 */
[C---:B------:R-:W-:Y:S01]  /*66b0*/  IMAD R56, R78.reuse, R60, RZ ;  /* 0x0000003c4e387224 */ /* 0x040fe200078e02ff */
[----:B------:R-:W-:Y:S01]  /*66c0*/  I2IP.S8.S32.SAT R120, R55, R50, RZ ;  /* 0x0000003237787239 */ /* 0x000fe200000014ff */
[----:B------:R-:W-:Y:S01]  /*66d0*/  IMAD R54, R81, R82, R54 ;  /* 0x0000005251367224 */ /* 0x000fe200078e0236 */
[----:B------:R-:W-:Y:S01]  /*66e0*/  SHF.R.S32.HI R84, RZ, 0x18, R84 ;  /* 0x00000018ff547819 */ /* 0x000fe20000011454 */
[----:B------:R-:W-:Y:S01]  /*66f0*/  IMAD R57, R78, R61, RZ ;  /* 0x0000003d4e397224 */ /* 0x000fe200078e02ff */
[----:B------:R-:W-:Y:S01]  /*6700*/  I2IP.S8.S32.SAT R120, R49, R48, R120 ;  /* 0x0000003031787239 */ /* 0x000fe20000001478 */
[-C--:B------:R-:W-:Y:S01]  /*6710*/  IMAD R59, R83, R82.reuse, R59 ;  /* 0x00000052533b7224 */ /* 0x080fe200078e023b */
[----:B------:R-:W-:Y:S01]  /*6720*/  PRMT R83, R99, 0x8880, RZ ;  /* 0x0000888063537816 */ /* 0x000fe200000000ff */
[-C--:B------:R-:W-:Y:S01]  /*6730*/  IMAD R56, R85, R82.reuse, R56 ;  /* 0x0000005255387224 */ /* 0x080fe200078e0238 */
[----:B------:R-:W-:Y:S01]  /*6740*/  SHF.R.S32.HI R81, RZ, 0x18, R98 ;  /* 0x00000018ff517819 */ /* 0x000fe20000011462 */
[----:B------:R-:W-:Y:S01]  /*6750*/  IMAD R57, R84, R82, R57 ;  /* 0x0000005254397224 */ /* 0x000fe200078e0239 */
[----:B------:R-:W-:Y:S01]  /*6760*/  I2IP.S8.S32.SAT R121, R59, R54, RZ ;  /* 0x000000363b797239 */ /* 0x000fe200000014ff */
[C---:B------:R-:W-:Y:S01]  /*6770*/  IMAD R58, R78.reuse, R62, RZ ;  /* 0x0000003e4e3a7224 */ /* 0x040fe200078e02ff */
[C---:B------:R-:W-:Y:S01]  /*6780*/  SHF.L.U32 R85, R99.reuse, 0x8, RZ ;  /* 0x0000000863557819 */ /* 0x040fe200000006ff */
[----:B------:R-:W-:Y:S01]  /*6790*/  IMAD.U32 R84, R99, 0x10000, RZ ;  /* 0x0001000063547824 */ /* 0x000fe200078e00ff */
[----:B------:R-:W-:Y:S01]  /*67a0*/  I2IP.S8.S32.SAT R121, R53, R52, R121 ;  /* 0x0000003435797239 */ /* 0x000fe20000001479 */
[C---:B------:R-:W-:Y:S01]  /*67b0*/  IMAD R63, R78.reuse, R63, RZ ;  /* 0x0000003f4e3f7224 */ /* 0x040fe200078e02ff */
[----:B------:R-:W-:Y:S01]  /*67c0*/  SHF.R.S32.HI R85, RZ, 0x18, R85 ;  /* 0x00000018ff557819 */ /* 0x000fe20000011455 */
[C---:B------:R-:W-:Y:S01]  /*67d0*/  IMAD R60, R78.reuse, R64, RZ ;  /* 0x000000404e3c7224 */ /* 0x040fe200078e02ff */
[----:B------:R-:W-:Y:S01]  /*67e0*/  SHF.R.S32.HI R84, RZ, 0x18, R84 ;  /* 0x00000018ff547819 */ /* 0x000fe20000011454 */
[-C--:B------:R-:W-:Y:S02]  /*67f0*/  IMAD R58, R87, R82.reuse, R58 ;  /* 0x00000052573a7224 */ /* 0x080fe400078e023a */
[C---:B------:R-:W-:Y:S02]  /*6800*/  IMAD R61, R78.reuse, R65, RZ ;  /* 0x000000414e3d7224 */ /* 0x040fe400078e02ff */
[-C--:B------:R-:W-:Y:S02]  /*6810*/  IMAD R63, R81, R82.reuse, R63 ;  /* 0x00000052513f7224 */ /* 0x080fe400078e023f */
[----:B------:R-:W-:Y:S02]  /*6820*/  IMAD R60, R83, R82, R60 ;  /* 0x00000052533c7224 */ /* 0x000fe400078e023c */
[----:B------:R-:W-:Y:S01]  /*6830*/  IMAD R62, R78, R66, RZ ;  /* 0x000000424e3e7224 */ /* 0x000fe200078e02ff */
[----:B------:R-:W-:Y:S01]  /*6840*/  I2IP.S8.S32.SAT R122, R63, R58, RZ ;  /* 0x0000003a3f7a7239 */ /* 0x000fe200000014ff */
[----:B------:R-:W-:Y:S02]  /*6850*/  IMAD R61, R84, R82, R61 ;  /* 0x00000052543d7224 */ /* 0x000fe400078e023d */
[----:B------:R-:W-:Y:S01]  /*6860*/  IMAD R67, R78, R67, RZ ;  /* 0x000000434e437224 */ /* 0x000fe200078e02ff */
[----:B------:R-:W-:Y:S01]  /*6870*/  I2IP.S8.S32.SAT R122, R57, R56, R122 ;  /* 0x00000038397a7239 */ /* 0x000fe2000000147a */
[-C--:B------:R-:W-:Y:S02]  /*6880*/  IMAD R62, R85, R82.reuse, R62 ;  /* 0x00000052553e7224 */ /* 0x080fe400078e023e */
[----:B------:R-:W-:Y:S05]  /*6890*/  IMAD R67, R86, R82, R67 ;  /* 0x0000005256437224 */ /* 0x000fea00078e0243 */
[----:B------:R-:W-:Y:S04]  /*68a0*/  I2IP.S8.S32.SAT R123, R67, R62, RZ ;  /* 0x0000003e437b7239 */ /* 0x000fe800000014ff */
[----:B------:R-:W-:Y:S05]  /*68b0*/  I2IP.S8.S32.SAT R123, R61, R60, R123 ;  /* 0x0000003c3d7b7239 */ /* 0x000fea000000147b */
[----:B------:R1:W-:Y:S01]  /*68c0*/  STS.128 [R170+0x4200], R120 ;  /* 0x00420078aa007388 */ /* 0x0003e20000000c00 */
[----:B------:R-:W-:Y:S01]  /*68d0*/  @!PT LDS RZ, [RZ] ;  /* 0x00000000fffff984 */ /* 0x000fe20000000800 */
[----:B------:R-:W-:Y:S01]  /*68e0*/  @!PT LDS RZ, [RZ] ;  /* 0x00000000fffff984 */ /* 0x000fe20000000800 */
[----:B------:R-:W-:Y:S01]  /*68f0*/  @!PT LDS RZ, [RZ] ;  /* 0x00000000fffff984 */ /* 0x000fe20000000800 */
[----:B------:R-:W-:Y:S01]  /*6900*/  @!PT LDS RZ, [RZ] ;  /* 0x00000000fffff984 */ /* 0x000fe20000000800 */
[----:B------:R2:W-:Y:S07]  /*6910*/  MEMBAR.ALL.CTA ;  /* 0x0000000000007992 */ /* 0x0005ee0000008000 */
[----:B--2---:R-:W2:Y:S02]  /*6920*/  FENCE.VIEW.ASYNC.S ;  /* 0x00000000000073c6 */ /* 0x004ea40000000000 */
[----:B--2---:R-:W-:Y:S06]  /*6930*/  BAR.SYNC.DEFER_BLOCKING 0x1, 0x80 ;  /* 0x0042000000007b1d */ /* 0x004fec0000010000 */
[----:B------:R-:W-:Y:S05]  /*6940*/  @P0 BRA `(.L_x_95) ;  /* 0x0000000000280947 */ /* 0x000fea0003800000 */
[----:B------:R-:W-:Y:S02]  /*6950*/  UIADD3 UR4, UPT, UPT, UR49, 0x4200, URZ ;  /* 0x0000420031047890 */ /* 0x000fe4000fffe0ff */
[----:B------:R-:W-:Y:S01]  /*6960*/  UIADD3 UR6, UP0, UPT, UR52, 0x680, URZ ;  /* 0x0000068034067890 */ /* 0x000fe2000ff1e0ff */
[----:B------:R-:W-:Y:S03]  /*6970*/  UMOV UR43, UR36 ;  /* 0x00000024002b7c82 */ /* 0x000fe60008000000 */
[----:B------:R-:W-:Y:S01]  /*6980*/  MOV R166, UR4 ;  /* 0x0000000400a67c02 */ /* 0x000fe20008000f00 */
[----:B------:R-:W-:Y:S03]  /*6990*/  UIADD3.X UR7, UPT, UPT, URZ, UR53, URZ, UP0, !UPT ;  /* 0x00000035ff077290 */ /* 0x000fe600087fe4ff */
[----:B------:R-:W-:Y:S11]  /*69a0*/  R2UR UR40, R166 ;  /* 0x00000000a62872ca */ /* 0x000ff600000e0000 */
[----:B------:R-:W-:Y:S02]  /*69b0*/  @!UPT UIADD3 URZ, UPT, UPT, URZ, URZ, URZ ;  /* 0x000000fffffff290 */ /* 0x000fe4000fffe0ff */
[----:B------:R2:W-:Y:S01]  /*69c0*/  UTMASTG.3D [UR40], [UR6] ;  /* 0x00000028060073b5 */ /* 0x0005e20008010000 */
[----:B------:R0:W-:Y:S01]  /*69d0*/  UTMACMDFLUSH ;  /* 0x00000000000079b7 */ /* 0x0001e20000000000 */
[----:B--2---:R-:W-:Y:S04]  /*69e0*/  DEPBAR.LE SB0, 0x1 ;  /* 0x000080400000791a */ /* 0x004fe80000000000 */
.L_x_95:
[----:B------:R-:W-:Y:S05]  /*69f0*/  BSYNC.RECONVERGENT B0 ;  /* 0x0000000000007941 */ /* 0x000fea0003800200 */
.L_x_94:
[----:B------:R-:W-:Y:S06]  /*6a00*/  BAR.SYNC.DEFER_BLOCKING 0x1, 0x80 ;  /* 0x0042000000007b1d */ /* 0x000fec0000010000 */
[----:B------:R-:W2:Y:S01]  /*6a10*/  @P6 SYNCS.PHASECHK.TRANS64.TRYWAIT P0, [R125+URZ+0x40], R126 ;  /* 0x0000407e7d0065a7 */ /* 0x000ea200080011ff */
[----:B------:R-:W-:Y:S01]  /*6a20*/  BSSY B1, `(.L_x_96) ;  /* 0x0000023000017945 */ /* 0x000fe20003800000 */
[----:B--2---:R-:W-:Y:S03]  /*6a30*/  @P6 SEL R117, RZ, 0x1, !P0 ;  /* 0x00000001ff756807 */ /* 0x004fe60004000000 */
[----:B------:R-:W-:Y:S05]  /*6a40*/  @!P6 BRA `(.L_x_97) ;  /* 0x000000000080e947 */ /* 0x000fea0003800000 */
[----:B------:R-:W-:Y:S01]  /*6a50*/  ISETP.NE.AND P1, PT, R118, RZ, PT ;  /* 0x000000ff7600720c */ /* 0x000fe20003f25270 */
[----:B------:R-:W-:Y:S01]  /*6a60*/  BSSY B0, `(.L_x_98) ;  /* 0x000000a000007945 */ /* 0x000fe20003800000 */
[----:B------:R-:W-:Y:S11]  /*6a70*/  ISETP.NE.AND P0, PT, R117, RZ, PT ;  /* 0x000000ff7500720c */ /* 0x000ff60003f05270 */
[----:B------:R-:W-:Y:S04]  /*6a80*/  @P1 IMAD R119, R160, 0x2000, R119 ;  /* 0x00002000a0771824 */ /* 0x000fe800078e0277 */
[--C-:B------:R-:W-:Y:S01]  /*6a90*/  @P1 IMAD.IADD R124, R124, 0x1, R119.reuse ;  /* 0x000000017c7c1824 */ /* 0x100fe200078e0277 */
[----:B------:R-:W-:Y:S01]  /*6aa0*/  @P1 IADD3 R3, PT, PT, R165, R119, RZ ;  /* 0x00000077a5031210 */ /* 0x000fe20007ffe0ff */
[----:B------:R-:W-:Y:S01]  /*6ab0*/  @P1 IMAD.IADD R2, R164, 0x1, R119 ;  /* 0x00000001a4021824 */ /* 0x000fe200078e0277 */
[----:B------:R-:W-:Y:S06]  /*6ac0*/  @P0 BRA `(.L_x_99) ;  /* 0x00000000000c0947 */ /* 0x000fec0003800000 */
[----:B------:R-:W-:Y:S04]  /*6ad0*/  SHF.L.U32 R0, R159, 0x1f, RZ ;  /* 0x0000001f9f007819 */ /* 0x000fe800000006ff */
[----:B------:R-:W2:Y:S02]  /*6ae0*/  SYNCS.PHASECHK.TRANS64.TRYWAIT P0, [R125+URZ+0x40], R0 ;  /* 0x000040007d0075a7 */ /* 0x000ea400080011ff */
[----:B--2---:R-:W-:Y:S05]  /*6af0*/  @!P0 BRA `(.L_x_100) ;  /* 0x0000001c00f48947 */ /* 0x004fea0003800000 */
.L_x_99:
[----:B------:R-:W-:Y:S05]  /*6b00*/  BSYNC B0 ;  /* 0x0000000000007941 */ /* 0x000fea0003800000 */
.L_x_98:
[----:B------:R-:W-:Y:S01]  /*6b10*/  ISETP.NE.AND P0, PT, R118, RZ, PT ;  /* 0x000000ff7600720c */ /* 0x000fe20003f05270 */
[----:B--2---:R-:W-:Y:S02]  /*6b20*/  VIADD R125, R125, 0x50 ;  /* 0x000000507d7d7836 */ /* 0x004fe40000000000 */
[----:B------:R-:W-:Y:S02]  /*6b30*/  IMAD.U32 R0, RZ, RZ, UR37 ;  /* 0x00000025ff007e24 */ /* 0x000fe4000f8e00ff */
[----:B------:R-:W-:Y:S03]  /*6b40*/  VIADD R160, R160, 0x1 ;  /* 0x00000001a0a07836 */ /* 0x000fe60000000000 */
[----:B------:R-:W-:Y:S05]  /*6b50*/  PRMT R0, R0, 0x654, R125 ;  /* 0x0000065400007816 */ /* 0x000fea000000007d */
[----:B------:R2:W3:Y:S04]  /*6b60*/  @P0 LDS.128 R100, [R119+0x200] ;  /* 0x0002000077640984 */ /* 0x0004e80000000c00 */
[----:B------:R2:W4:Y:S04]  /*6b70*/  @P0 LDS.128 R88, [R3+0x200] ;  /* 0x0002000003580984 */ /* 0x0005280000000c00 */
        /* <DEDUP_REMOVED lines=12> */
[----:B--234-:R-:W-:Y:S02]  /*6c40*/  LOP3.LUT R159, R159, R0, RZ, 0x3c, !PT ;  /* 0x000000009f9f7212 */ /* 0x01cfe400078e3cff */
.L_x_97:
[----:B------:R-:W-:Y:S05]  /*6c50*/  BSYNC B1 ;  /* 0x0000000000017941 */ /* 0x000fea0003800000 */
.L_x_96:
[----:B------:R-:W-:Y:S05]  /*6c60*/  VIADD R3, R80, 0x40 ;  /* 0x0000004050037836 */ /* 0x000fea0000000000 */
[----:B------:R-:W-:Y:S04]  /*6c70*/  SHF.R.U32.HI R3, RZ, 0x15, R3 ;  /* 0x00000015ff037819 */ /* 0x000fe80000011603 */
[----:B------:R-:W-:Y:S11]  /*6c80*/  LOP3.LUT P0, RZ, R3, 0x3, R154, 0x48, !PT ;  /* 0x0000000303ff7812 */ /* 0x000ff6000780489a */
[----:B------:R-:W-:Y:S02]  /*6c90*/  @!UPT UIADD3 URZ, UPT, UPT, URZ, URZ, URZ ;  /* 0x000000fffffff290 */ /* 0x000fe4000fffe0ff */
[----:B------:R-:W-:Y:S05]  /*6ca0*/  @!P0 BRA `(.L_x_101) ;  /* 0x0000000000408947 */ /* 0x000fea0003800000 */
[----:B------:R-:W2:Y:S01]  /*6cb0*/  LDCU.64 UR8, c[0x4][0x70] ;  /* 0x01000e00ff0877ac */ /* 0x000ea20008000a00 */
[----:B------:R-:W-:Y:S01]  /*6cc0*/  MOV R3, 0x0 ;  /* 0x0000000000037802 */ /* 0x000fe20000000f00 */
[----:B------:R-:W-:Y:S02]  /*6cd0*/  HFMA2 R12, -RZ, RZ, 0, 5.9604644775390625e-08 ;  /* 0x00000001ff0c7431 */ /* 0x000fe400000001ff */
[----:B------:R-:W-:Y:S02]  /*6ce0*/  IMAD.MOV.U32 R8, RZ, RZ, 0x192 ;  /* 0x00000192ff087424 */ /* 0x000fe400078e00ff */
[----:B------:R-:W-:Y:S01]  /*6cf0*/  IMAD.MOV.U32 R13, RZ, RZ, RZ ;  /* 0x000000ffff0d7224 */ /* 0x000fe200078e00ff */
[----:B------:R-:W3:Y:S01]  /*6d00*/  LDCU.64 UR6, c[0x4][0x78] ;  /* 0x01000f00ff0677ac */ /* 0x000ee20008000a00 */
[----:B------:R-:W4:Y:S01]  /*6d10*/  LDC.64 R2, c[0x4][R3] ;  /* 0x0100000003027b82 */ /* 0x000f220000000a00 */
[----:B------:R-:W5:Y:S01]  /*6d20*/  LDCU.64 UR4, c[0x4][0x10] ;  /* 0x01000200ff0477ac */ /* 0x000f620008000a00 */
[----:B--2---:R-:W-:Y:S01]  /*6d30*/  MOV R5, UR9 ;  /* 0x0000000900057c02 */ /* 0x004fe20008000f00 */
[----:B------:R-:W-:Y:S01]  /*6d40*/  IMAD.U32 R4, RZ, RZ, UR8 ;  /* 0x00000008ff047e24 */ /* 0x000fe2000f8e00ff */
[----:B---3--:R-:W-:Y:S01]  /*6d50*/  MOV R7, UR7 ;  /* 0x0000000700077c02 */ /* 0x008fe20008000f00 */
[----:B------:R-:W-:Y:S01]  /*6d60*/  IMAD.U32 R6, RZ, RZ, UR6 ;  /* 0x00000006ff067e24 */ /* 0x000fe2000f8e00ff */
[----:B-----5:R-:W-:Y:S01]  /*6d70*/  MOV R11, UR5 ;  /* 0x00000005000b7c02 */ /* 0x020fe20008000f00 */
[----:B------:R-:W-:Y:S02]  /*6d80*/  IMAD.U32 R10, RZ, RZ, UR4 ;  /* 0x00000004ff0a7e24 */ /* 0x000fe4000f8e00ff */
[----:B------:R-:W-:Y:S07]  /*6d90*/  LEPC R20, `(.L_x_101) ;  /* 0x000000001014794e */ /* 0x000fee0000000000 */
[----:B-1--4-:R-:W-:Y:S05]  /*6da0*/  CALL.ABS.NOINC R2 ;  /* 0x0000000002007343 */ /* 0x012fea0003c00000 */
.L_x_101:
[----:B------:R-:W-:Y:S01]  /*6db0*/  ISETP.NE.AND P0, PT, R167, RZ, PT ;  /* 0x000000ffa700720c */ /* 0x000fe20003f05270 */
[----:B------:R-:W-:Y:S05]  /*6dc0*/  WARPSYNC.ALL ;  /* 0x0000000000007948 */ /* 0x000fea0003800000 */
[----:B------:R-:W-:Y:S01]  /*6dd0*/  IMAD.U32 R140, R102, 0x10000, RZ ;  /* 0x00010000668c7824 */ /* 0x000fe200078e00ff */
[----:B------:R-:W-:Y:S01]  /*6de0*/  R2UR UR4, R80 ;  /* 0x00000000500472ca */ /* 0x000fe200000e0000 */
[----:B------:R-:W-:Y:S01]  /*6df0*/  IMAD.U32 R134, R88, 0x10000, RZ ;  /* 0x0001000058867824 */ /* 0x000fe200078e00ff */
[C---:B------:R-:W-:Y:S01]  /*6e00*/  SHF.L.U32 R0, R100.reuse, 0x10, RZ ;  /* 0x0000001064007819 */ /* 0x040fe200000006ff */
[----:B-1----:R-:W-:Y:S01]  /*6e10*/  IMAD.U32 R119, R93, 0x10000, RZ ;  /* 0x000100005d777824 */ /* 0x002fe200078e00ff */
[----:B------:R-:W-:Y:S01]  /*6e20*/  PRMT R3, R100, 0x8880, RZ ;  /* 0x0000888064037816 */ /* 0x000fe200000000ff */
[----:B------:R-:W-:Y:S01]  /*6e30*/  IMAD.U32 R104, R98, 0x10000, RZ ;  /* 0x0001000062687824 */ /* 0x000fe200078e00ff */
[----:B------:R-:W-:Y:S01]  /*6e40*/  SHF.L.U32 R81, R100, 0x8, RZ ;  /* 0x0000000864517819 */ /* 0x000fe200000006ff */
[----:B------:R-:W-:Y:S01]  /*6e50*/  IMAD.SHL.U32 R127, R90, 0x100, RZ ;  /* 0x000001005a7f7824 */ /* 0x000fe200078e00ff */
[----:B------:R-:W-:Y:S01]  /*6e60*/  SHF.R.S32.HI R0, RZ, 0x18, R0 ;  /* 0x00000018ff007819 */ /* 0x000fe20000011400 */
[----:B------:R-:W-:Y:S01]  /*6e70*/  IMAD.SHL.U32 R112, R95, 0x100, RZ ;  /* 0x000001005f707824 */ /* 0x000fe200078e00ff */
[----:B------:R-:W-:Y:S01]  /*6e80*/  SHF.R.S32.HI R81, RZ, 0x18, R81 ;  /* 0x00000018ff517819 */ /* 0x000fe20000011451 */
[----:B------:R-:W-:Y:S01]  /*6e90*/  BSSY.RECONVERGENT B0, `(.L_x_102) ;  /* 0x0000121000007945 */ /* 0x000fe20003800200 */
[----:B------:R-:W-:Y:S01]  /*6ea0*/  SHF.R.S32.HI R2, RZ, 0x18, R100 ;  /* 0x00000018ff027819 */ /* 0x000fe20000011464 */
[----:B------:R-:W1:Y:S01]  /*6eb0*/  LDTM.x64 R4, tmem[UR4+0x40] ;  /* 0x00004004000479ee */ /* 0x000e620008340000 */
[----:B------:R-:W-:Y:S01]  /*6ec0*/  NOP ;  /* 0x0000000000007918 */ /* 0x000fe20000000000 */
[----:B------:R-:W-:Y:S02]  /*6ed0*/  SHF.R.S32.HI R84, RZ, 0x18, R101 ;  /* 0x00000018ff547819 */ /* 0x000fe40000011465 */
[----:B------:R-:W-:Y:S02]  /*6ee0*/  SHF.R.S32.HI R85, RZ, 0x18, R102 ;  /* 0x00000018ff557819 */ /* 0x000fe40000011466 */
[----:B------:R-:W-:Y:S02]  /*6ef0*/  SHF.R.S32.HI R86, RZ, 0x18, R103 ;  /* 0x00000018ff567819 */ /* 0x000fe40000011467 */
[----:B------:R-:W-:Y:S02]  /*6f00*/  SHF.R.S32.HI R87, RZ, 0x18, R88 ;  /* 0x00000018ff577819 */ /* 0x000fe40000011458 */
[----:B------:R-:W-:Y:S02]  /*6f10*/  R2UR UR5, R116 ;  /* 0x00000000740572ca */ /* 0x000fe400000e0000 */
[C---:B------:R-:W-:Y:S02]  /*6f20*/  PRMT R143, R101.reuse, 0x8880, RZ ;  /* 0x00008880658f7816 */ /* 0x040fe400000000ff */
[----:B------:R-:W-:Y:S02]  /*6f30*/  SHF.L.U32 R83, R101, 0x10, RZ ;  /* 0x0000001065537819 */ /* 0x000fe400000006ff */
[----:B------:R-:W-:Y:S02]  /*6f40*/  PRMT R141, R102, 0x8880, RZ ;  /* 0x00008880668d7816 */ /* 0x000fe400000000ff */
[----:B------:R-:W-:Y:S02]  /*6f50*/  SHF.R.S32.HI R83, RZ, 0x18, R83 ;  /* 0x00000018ff537819 */ /* 0x000fe40000011453 */
[C---:B------:R-:W-:Y:S02]  /*6f60*/  PRMT R138, R103.reuse, 0x8880, RZ ;  /* 0x00008880678a7816 */ /* 0x040fe400000000ff */
[----:B------:R-:W-:Y:S01]  /*6f70*/  SHF.L.U32 R137, R103, 0x10, RZ ;  /* 0x0000001067897819 */ /* 0x000fe200000006ff */
[----:B------:R-:W-:Y:S01]  /*6f80*/  UIADD3 UR5, UPT, UPT, UR5, 0xb0, URZ ;  /* 0x000000b005057890 */ /* 0x000fe2000fffe0ff */
[----:B-1----:R-:W-:Y:S01]  /*6f90*/  IMAD R4, R78, R4, RZ ;  /* 0x000000044e047224 */ /* 0x002fe200078e02ff */
[----:B------:R-:W-:Y:S01]  /*6fa0*/  PRMT R135, R88, 0x8880, RZ ;  /* 0x0000888058877816 */ /* 0x000fe200000000ff */
[C---:B------:R-:W-:Y:S01]  /*6fb0*/  IMAD R5, R78.reuse, R5, RZ ;  /* 0x000000054e057224 */ /* 0x040fe200078e02ff */
[----:B------:R-:W-:Y:S01]  /*6fc0*/  UPRMT UR5, UR37, 0x654, UR5 ;  /* 0x0000065425057896 */ /* 0x000fe20008000005 */
[----:B------:R-:W-:Y:S01]  /*6fd0*/  IMAD R4, R3, R82, R4 ;  /* 0x0000005203047224 */ /* 0x000fe200078e0204 */
[C---:B------:R-:W-:Y:S01]  /*6fe0*/  PRMT R132, R89.reuse, 0x8880, RZ ;  /* 0x0000888059847816 */ /* 0x040fe200000000ff */
[----:B------:R-:W-:Y:S01]  /*6ff0*/  IMAD R6, R78, R6, RZ ;  /* 0x000000064e067224 */ /* 0x000fe200078e02ff */
[----:B------:R-:W-:Y:S01]  /*7000*/  SHF.L.U32 R131, R89, 0x10, RZ ;  /* 0x0000001059837819 */ /* 0x000fe200000006ff */
[----:B------:R-:W-:Y:S01]  /*7010*/  IMAD R5, R0, R82, R5 ;  /* 0x0000005200057224 */ /* 0x000fe200078e0205 */
[----:B------:R-:W-:Y:S01]  /*7020*/  PRMT R129, R90, 0x8880, RZ ;  /* 0x000088805a817816 */ /* 0x000fe200000000ff */
[----:B------:R-:W-:Y:S01]  /*7030*/  IMAD R0, R78, R16, RZ ;  /* 0x000000104e007224 */ /* 0x000fe200078e02ff */
[----:B------:R-:W-:Y:S01]  /*7040*/  SHF.L.U32 R128, R90, 0x10, RZ ;  /* 0x000000105a807819 */ /* 0x000fe200000006ff */
[C---:B------:R-:W-:Y:S01]  /*7050*/  IMAD R7, R78.reuse, R7, RZ ;  /* 0x000000074e077224 */ /* 0x040fe200078e02ff */
[----:B------:R-:W-:Y:S01]  /*7060*/  SYNCS.ARRIVE.TRANS64.RED.A1T0 RZ, [UR5], RZ ;  /* 0x000000ffffff79a7 */ /* 0x000fe20008100405 */
[C---:B------:R-:W-:Y:S01]  /*7070*/  IMAD R16, R78.reuse, R20, RZ ;  /* 0x000000144e107224 */ /* 0x040fe200078e02ff */
[C---:B------:R-:W-:Y:S01]  /*7080*/  PRMT R126, R91.reuse, 0x8880, RZ ;  /* 0x000088805b7e7816 */ /* 0x040fe200000000ff */
[C---:B------:R-:W-:Y:S01]  /*7090*/  IMAD R20, R78.reuse, R24, RZ ;  /* 0x000000184e147224 */ /* 0x040fe200078e02ff */
[----:B------:R-:W-:Y:S01]  /*70a0*/  SHF.L.U32 R125, R91, 0x10, RZ ;  /* 0x000000105b7d7819 */ /* 0x000fe200000006ff */
[----:B------:R-:W-:Y:S01]  /*70b0*/  IMAD R6, R81, R82, R6 ;  /* 0x0000005251067224 */ /* 0x000fe200078e0206 */
[----:B------:R-:W-:Y:S01]  /*70c0*/  MOV R81, R143 ;  /* 0x0000008f00517202 */ /* 0x000fe20000000f00 */
[----:B------:R-:W-:Y:S01]  /*70d0*/  IMAD R24, R78, R28, RZ ;  /* 0x0000001c4e187224 */ /* 0x000fe200078e02ff */
[----:B------:R-:W-:Y:S01]  /*70e0*/  PRMT R123, R92, 0x8880, RZ ;  /* 0x000088805c7b7816 */ /* 0x000fe200000000ff */
[----:B------:R-:W-:Y:S01]  /*70f0*/  IMAD R28, R78, R32, RZ ;  /* 0x000000204e1c7224 */ /* 0x000fe200078e02ff */
[----:B------:R-:W-:Y:S01]  /*7100*/  SHF.L.U32 R122, R92, 0x10, RZ ;  /* 0x000000105c7a7819 */ /* 0x000fe200000006ff */
[----:B------:R-:W-:Y:S01]  /*7110*/  IMAD R7, R2, R82, R7 ;  /* 0x0000005202077224 */ /* 0x000fe200078e0207 */
[----:B------:R-:W-:Y:S01]  /*7120*/  PRMT R120, R93, 0x8880, RZ ;  /* 0x000088805d787816 */ /* 0x000fe200000000ff */
[----:B------:R-:W-:Y:S01]  /*7130*/  IMAD R32, R78, R36, RZ ;  /* 0x000000244e207224 */ /* 0x000fe200078e02ff */
[----:B------:R-:W-:Y:S01]  /*7140*/  PRMT R117, R94, 0x8880, RZ ;  /* 0x000088805e757816 */ /* 0x000fe200000000ff */
[----:B------:R-:W-:Y:S01]  /*7150*/  IMAD R2, R78, R17, RZ ;  /* 0x000000114e027224 */ /* 0x000fe200078e02ff */
[----:B------:R-:W-:Y:S01]  /*7160*/  SHF.L.U32 R116, R94, 0x10, RZ ;  /* 0x000000105e747819 */ /* 0x000fe200000006ff */
[----:B------:R-:W-:Y:S01]  /*7170*/  IMAD R36, R78, R40, RZ ;  /* 0x000000284e247224 */ /* 0x000fe200078e02ff */
[----:B------:R-:W-:Y:S01]  /*7180*/  SHF.L.U32 R115, R94, 0x8, RZ ;  /* 0x000000085e737819 */ /* 0x000fe200000006ff */
[C---:B------:R-:W-:Y:S01]  /*7190*/  IMAD R17, R78.reuse, R21, RZ ;  /* 0x000000154e117224 */ /* 0x040fe200078e02ff */
[C---:B------:R-:W-:Y:S01]  /*71a0*/  PRMT R114, R95.reuse, 0x8880, RZ ;  /* 0x000088805f727816 */ /* 0x040fe200000000ff */
[C---:B------:R-:W-:Y:S01]  /*71b0*/  IMAD R40, R78.reuse, R44, RZ ;  /* 0x0000002c4e287224 */ /* 0x040fe200078e02ff */
[----:B------:R-:W-:Y:S01]  /*71c0*/  SHF.L.U32 R113, R95, 0x10, RZ ;  /* 0x000000105f717819 */ /* 0x000fe200000006ff */
[----:B------:R-:W-:Y:S01]  /*71d0*/  IMAD R21, R78, R25, RZ ;  /* 0x000000194e157224 */ /* 0x000fe200078e02ff */
[----:B------:R-:W-:Y:S01]  /*71e0*/  PRMT R111, R96, 0x8880, RZ ;  /* 0x00008880606f7816 */ /* 0x000fe200000000ff */
        /* <DEDUP_REMOVED lines=8> */
[C---:B------:R-:W-:Y:S01]  /*7270*/  IMAD R52, R78.reuse, R56, RZ ;  /* 0x000000384e347224 */ /* 0x040fe200078e02ff */
[----:B------:R-:W-:Y:S01]  /*7280*/  SHF.L.U32 R142, R101, 0x8, RZ ;  /* 0x00000008658e7819 */ /* 0x000fe200000006ff */
[C---:B------:R-:W-:Y:S01]  /*7290*/  IMAD R8, R78.reuse, R8, RZ ;  /* 0x000000084e087224 */ /* 0x040fe200078e02ff */
[C---:B------:R-:W-:Y:S01]  /*72a0*/  SHF.L.U32 R101, R99.reuse, 0x10, RZ ;  /* 0x0000001063657819 */ /* 0x040fe200000006ff */
[----:B------:R-:W-:Y:S01]  /*72b0*/  IMAD R33, R78, R37, RZ ;  /* 0x000000254e217224 */ /* 0x000fe200078e02ff */
[----:B------:R-:W-:Y:S01]  /*72c0*/  SHF.L.U32 R139, R102, 0x8, RZ ;  /* 0x00000008668b7819 */ /* 0x000fe200000006ff */
[C---:B------:R-:W-:Y:S01]  /*72d0*/  IMAD R56, R78.reuse, R60, RZ ;  /* 0x0000003c4e387224 */ /* 0x040fe200078e02ff */
[----:B------:R-:W-:Y:S01]  /*72e0*/  PRMT R102, R99, 0x8880, RZ ;  /* 0x0000888063667816 */ /* 0x000fe200000000ff */
[C---:B------:R-:W-:Y:S01]  /*72f0*/  IMAD R37, R78.reuse, R41, RZ ;  /* 0x000000294e257224 */ /* 0x040fe200078e02ff */
[----:B------:R-:W-:Y:S01]  /*7300*/  SHF.L.U32 R136, R103, 0x8, RZ ;  /* 0x0000000867887819 */ /* 0x000fe200000006ff */
[C---:B------:R-:W-:Y:S01]  /*7310*/  IMAD R60, R78.reuse, R64, RZ ;  /* 0x000000404e3c7224 */ /* 0x040fe200078e02ff */
[----:B------:R-:W-:Y:S01]  /*7320*/  I2IP.S8.S32.SAT R64, R7, R6, RZ ;  /* 0x0000000607407239 */ /* 0x000fe200000014ff */
[C---:B------:R-:W-:Y:S01]  /*7330*/  IMAD R9, R78.reuse, R9, RZ ;  /* 0x000000094e097224 */ /* 0x040fe200078e02ff */
[----:B------:R-:W-:Y:S01]  /*7340*/  SHF.R.S32.HI R6, RZ, 0x18, R140 ;  /* 0x00000018ff067819 */ /* 0x000fe2000001148c */
[C---:B------:R-:W-:Y:S01]  /*7350*/  IMAD R41, R78.reuse, R45, RZ ;  /* 0x0000002d4e297224 */ /* 0x040fe200078e02ff */
[----:B------:R-:W-:Y:S01]  /*7360*/  SHF.R.S32.HI R7, RZ, 0x18, R142 ;  /* 0x00000018ff077819 */ /* 0x000fe2000001148e */
[----:B------:R-:W-:Y:S01]  /*7370*/  IMAD R45, R78, R49, RZ ;  /* 0x000000314e2d7224 */ /* 0x000fe200078e02ff */
[----:B------:R-:W-:Y:S01]  /*7380*/  SHF.L.U32 R133, R88, 0x8, RZ ;  /* 0x0000000858857819 */ /* 0x000fe200000006ff */
[C---:B------:R-:W-:Y:S01]  /*7390*/  IMAD R10, R78.reuse, R10, RZ ;  /* 0x0000000a4e0a7224 */ /* 0x040fe200078e02ff */
[----:B------:R-:W-:Y:S01]  /*73a0*/  SHF.R.S32.HI R88, RZ, 0x18, R89 ;  /* 0x00000018ff587819 */ /* 0x000fe20000011459 */
[C---:B------:R-:W-:Y:S01]  /*73b0*/  IMAD R49, R78.reuse, R53, RZ ;  /* 0x000000354e317224 */ /* 0x040fe200078e02ff */
[----:B------:R-:W-:Y:S01]  /*73c0*/  SHF.L.U32 R130, R89, 0x8, RZ ;  /* 0x0000000859827819 */ /* 0x000fe200000006ff */
[-C--:B------:R-:W-:Y:S01]  /*73d0*/  IMAD R8, R81, R82.reuse, R8 ;  /* 0x0000005251087224 */ /* 0x080fe200078e0208 */
[----:B------:R-:W-:Y:S01]  /*73e0*/  SHF.R.S32.HI R81, RZ, 0x18, R139 ;  /* 0x00000018ff517819 */ /* 0x000fe2000001148b */
[C---:B------:R-:W-:Y:S01]  /*73f0*/  IMAD R53, R78.reuse, R57, RZ ;  /* 0x000000394e357224 */ /* 0x040fe200078e02ff */
[----:B------:R-:W-:Y:S01]  /*7400*/  SHF.R.S32.HI R89, RZ, 0x18, R90 ;  /* 0x00000018ff597819 */ /* 0x000fe2000001145a */
[C---:B------:R-:W-:Y:S01]  /*7410*/  IMAD R11, R78.reuse, R11, RZ ;  /* 0x0000000b4e0b7224 */ /* 0x040fe200078e02ff */
[----:B------:R-:W-:Y:S01]  /*7420*/  SHF.R.S32.HI R90, RZ, 0x18, R91 ;  /* 0x00000018ff5a7819 */ /* 0x000fe2000001145b */
[C---:B------:R-:W-:Y:S01]  /*7430*/  IMAD R57, R78.reuse, R61, RZ ;  /* 0x0000003d4e397224 */ /* 0x040fe200078e02ff */
[----:B------:R-:W-:Y:S01]  /*7440*/  SHF.L.U32 R124, R91, 0x8, RZ ;  /* 0x000000085b7c7819 */ /* 0x000fe200000006ff */
[----:B------:R-:W-:Y:S01]  /*7450*/  IMAD R9, R83, R82, R9 ;  /* 0x0000005253097224 */ /* 0x000fe200078e0209 */
[----:B------:R-:W-:Y:S01]  /*7460*/  SHF.R.S32.HI R91, RZ, 0x18, R92 ;  /* 0x00000018ff5b7819 */ /* 0x000fe2000001145c */
[----:B------:R-:W-:Y:S01]  /*7470*/  IMAD R61, R78, R65, RZ ;  /* 0x000000414e3d7224 */ /* 0x000fe200078e02ff */
[----:B------:R-:W-:Y:S01]  /*7480*/  SHF.L.U32 R121, R92, 0x8, RZ ;  /* 0x000000085c797819 */ /* 0x000fe200000006ff */
[C---:B------:R-:W-:Y:S01]  /*7490*/  IMAD R12, R78.reuse, R12, RZ ;  /* 0x0000000c4e0c7224 */ /* 0x040fe200078e02ff */
[----:B------:R-:W-:Y:S01]  /*74a0*/  SHF.R.S32.HI R92, RZ, 0x18, R93 ;  /* 0x00000018ff5c7819 */ /* 0x000fe2000001145d */
[----:B------:R-:W-:Y:S01]  /*74b0*/  IMAD.MOV.U32 R65, RZ, RZ, R141 ;  /* 0x000000ffff417224 */ /* 0x000fe200078e008d */
[----:B------:R-:W-:Y:S01]  /*74c0*/  SHF.L.U32 R118, R93, 0x8, RZ ;  /* 0x000000085d767819 */ /* 0x000fe200000006ff */
[----:B------:R-:W-:Y:S01]  /*74d0*/  IMAD R10, R7, R82, R10 ;  /* 0x00000052070a7224 */ /* 0x000fe200078e020a */
[----:B------:R-:W-:Y:S01]  /*74e0*/  MOV R7, R138 ;  /* 0x0000008a00077202 */ /* 0x000fe20000000f00 */
[----:B------:R-:W-:Y:S01]  /*74f0*/  IMAD R13, R78, R13, RZ ;  /* 0x0000000d4e0d7224 */ /* 0x000fe200078e02ff */
[----:B------:R-:W-:Y:S01]  /*7500*/  SHF.R.S32.HI R93, RZ, 0x18, R94 ;  /* 0x00000018ff5d7819 */ /* 0x000fe2000001145e */
[----:B------:R-:W-:Y:S01]  /*7510*/  IMAD R11, R84, R82, R11 ;  /* 0x00000052540b7224 */ /* 0x000fe200078e020b */
[----:B------:R-:W-:Y:S01]  /*7520*/  I2IP.S8.S32.SAT R84, R5, R4, R64 ;  /* 0x0000000405547239 */ /* 0x000fe20000001440 */
[C---:B------:R-:W-:Y:S01]  /*7530*/  IMAD R14, R78.reuse, R14, RZ ;  /* 0x0000000e4e0e7224 */ /* 0x040fe200078e02ff */
[----:B------:R-:W-:Y:S01]  /*7540*/  SHF.R.S32.HI R5, RZ, 0x18, R137 ;  /* 0x00000018ff057819 */ /* 0x000fe20000011489 */
[----:B------:R-:W-:Y:S01]  /*7550*/  IMAD R12, R65, R82, R12 ;  /* 0x00000052410c7224 */ /* 0x000fe200078e020c */
[----:B------:R-:W-:Y:S01]  /*7560*/  I2IP.S8.S32.SAT R10, R11, R10, RZ ;  /* 0x0000000a0b0a7239 */ /* 0x000fe200000014ff */
[----:B------:R-:W-:Y:S01]  /*7570*/  IMAD R15, R78, R15, RZ ;  /* 0x0000000f4e0f7224 */ /* 0x000fe200078e02ff */
[----:B------:R-:W-:Y:S01]  /*7580*/  SHF.R.S32.HI R94, RZ, 0x18, R95 ;  /* 0x00000018ff5e7819 */ /* 0x000fe2000001145f */
[-C--:B------:R-:W-:Y:S01]  /*7590*/  IMAD R13, R6, R82.reuse, R13 ;  /* 0x00000052060d7224 */ /* 0x080fe200078e020d */
[----:B------:R-:W-:Y:S01]  /*75a0*/  SHF.R.S32.HI R6, RZ, 0x18, R134 ;  /* 0x00000018ff067819 */ /* 0x000fe20000011486 */
[-C--:B------:R-:W-:Y:S01]  /*75b0*/  IMAD R14, R81, R82.reuse, R14 ;  /* 0x00000052510e7224 */ /* 0x080fe200078e020e */
        /* <DEDUP_REMOVED lines=10> */
[----:B------:R-:W-:Y:S01]  /*7660*/  MOV R5, R135 ;  /* 0x0000008700057202 */ /* 0x000fe20000000f00 */
[-C--:B------:R-:W-:Y:S01]  /*7670*/  IMAD R3, R4, R82.reuse, R3 ;  /* 0x0000005204037224 */ /* 0x080fe200078e0203 */
[----:B------:R-:W-:Y:S01]  /*7680*/  SHF.R.S32.HI R4, RZ, 0x18, R131 ;  /* 0x00000018ff047819 */ /* 0x000fe20000011483 */
[----:B------:R-:W-:Y:S01]  /*7690*/  IMAD R19, R86, R82, R19 ;  /* 0x0000005256137224 */ /* 0x000fe200078e0213 */
[----:B------:R-:W-:Y:S01]  /*76a0*/  I2IP.S8.S32.SAT R86, R13, R12, R14 ;  /* 0x0000000c0d567239 */ /* 0x000fe2000000140e */
[----:B------:R-:W-:Y:S01]  /*76b0*/  IMAD R18, R78, R22, RZ ;  /* 0x000000164e127224 */ /* 0x000fe200078e02ff */
[----:B------:R-:W-:Y:S01]  /*76c0*/  SHF.L.U32 R109, R96, 0x8, RZ ;  /* 0x00000008606d7819 */ /* 0x000fe200000006ff */
[----:B------:R-:W-:Y:S01]  /*76d0*/  IMAD R16, R5, R82, R16 ;  /* 0x0000005205107224 */ /* 0x000fe200078e0210 */
[----:B------:R-:W-:Y:S01]  /*76e0*/  I2IP.S8.S32.SAT R19, R19, R3, RZ ;  /* 0x0000000313137239 */ /* 0x000fe200000014ff */
[----:B------:R-:W-:Y:S01]  /*76f0*/  IMAD R23, R78, R23, RZ ;  /* 0x000000174e177224 */ /* 0x000fe200078e02ff */
[----:B------:R-:W-:Y:S01]  /*7700*/  MOV R3, R132 ;  /* 0x0000008400037202 */ /* 0x000fe20000000f00 */
[-C--:B------:R-:W-:Y:S01]  /*7710*/  IMAD R17, R6, R82.reuse, R17 ;  /* 0x0000005206117224 */ /* 0x080fe200078e0211 */
[----:B------:R-:W-:Y:S01]  /*7720*/  MOV R5, R129 ;  /* 0x0000008100057202 */ /* 0x000fe20000000f00 */
[-C--:B------:R-:W-:Y:S01]  /*7730*/  IMAD R18, R7, R82.reuse, R18 ;  /* 0x0000005207127224 */ /* 0x080fe200078e0212 */
[----:B------:R-:W-:Y:S01]  /*7740*/  SHF.R.S32.HI R7, RZ, 0x18, R127 ;  /* 0x00000018ff077819 */ /* 0x000fe2000001147f */
[----:B------:R-:W-:Y:S01]  /*7750*/  IMAD R23, R87, R82, R23 ;  /* 0x0000005257177224 */ /* 0x000fe200078e0217 */
[----:B------:R-:W-:Y:S01]  /*7760*/  I2IP.S8.S32.SAT R87, R2, R0, R19 ;  /* 0x0000000002577239 */ /* 0x000fe20000001413 */
[----:B------:R-:W-:Y:S01]  /*7770*/  IMAD R20, R3, R82, R20 ;  /* 0x0000005203147224 */ /* 0x000fe200078e0214 */
[----:B------:R-:W-:Y:S01]  /*7780*/  SHF.R.S32.HI R3, RZ, 0x18, R130 ;  /* 0x00000018ff037819 */ /* 0x000fe20000011482 */
[C---:B------:R-:W-:Y:S01]  /*7790*/  IMAD R22, R78.reuse, R26, RZ ;  /* 0x0000001a4e167224 */ /* 0x040fe200078e02ff */
[----:B------:R-:W-:Y:S01]  /*77a0*/  I2IP.S8.S32.SAT R18, R23, R18, RZ ;  /* 0x0000001217127239 */ /* 0x000fe200000014ff */
[----:B------:R-:W-:Y:S01]  /*77b0*/  IMAD R27, R78, R27, RZ ;  /* 0x0000001b4e1b7224 */ /* 0x000fe200078e02ff */
[----:B------:R1:W-:Y:S01]  /*77c0*/  STS.128 [R153+UR49+0x6200], R84 ;  /* 0x0062005499007988 */ /* 0x0003e20008000c31 */
[----:B------:R-:W-:Y:S01]  /*77d0*/  IMAD R21, R4, R82, R21 ;  /* 0x0000005204157224 */ /* 0x000fe200078e0215 */
[----:B------:R-:W-:Y:S01]  /*77e0*/  I2IP.S8.S32.SAT R16, R17, R16, R18 ;  /* 0x0000001011107239 */ /* 0x000fe20000001412 */
[-C--:B------:R-:W-:Y:S01]  /*77f0*/  IMAD R22, R3, R82.reuse, R22 ;  /* 0x0000005203167224 */ /* 0x080fe200078e0216 */
[----:B------:R-:W-:Y:S01]  /*7800*/  SHF.R.S32.HI R0, RZ, 0x18, R128 ;  /* 0x00000018ff007819 */ /* 0x000fe20000011480 */
[----:B------:R-:W-:Y:S01]  /*7810*/  IMAD R27, R88, R82, R27 ;  /* 0x00000052581b7224 */ /* 0x000fe200078e021b */
[----:B------:R-:W-:Y:S01]  /*7820*/  SHF.R.S32.HI R96, RZ, 0x18, R97 ;  /* 0x00000018ff607819 */ /* 0x000fe20000011461 */
[C---:B------:R-:W-:Y:S01]  /*7830*/  IMAD R26, R78.reuse, R30, RZ ;  /* 0x0000001e4e1a7224 */ /* 0x040fe200078e02ff */
[----:B------:R-:W-:Y:S01]  /*7840*/  SHF.L.U32 R106, R97, 0x8, RZ ;  /* 0x00000008616a7819 */ /* 0x000fe200000006ff */
[----:B------:R-:W-:Y:S01]  /*7850*/  IMAD R24, R5, R82, R24 ;  /* 0x0000005205187224 */ /* 0x000fe200078e0218 */
[----:B------:R-:W-:Y:S01]  /*7860*/  I2IP.S8.S32.SAT R17, R27, R22, RZ ;  /* 0x000000161b117239 */ /* 0x000fe200000014ff */
[----:B------:R-:W-:Y:S01]  /*7870*/  IMAD R31, R78, R31, RZ ;  /* 0x0000001f4e1f7224 */ /* 0x000fe200078e02ff */
[----:B------:R-:W-:Y:S01]  /*7880*/  SHF.R.S32.HI R5, RZ, 0x18, R124 ;  /* 0x00000018ff057819 */ /* 0x000fe2000001147c */
[----:B------:R-:W-:Y:S01]  /*7890*/  IMAD R25, R0, R82, R25 ;  /* 0x0000005200197224 */ /* 0x000fe200078e0219 */
[----:B------:R-:W-:Y:S01]  /*78a0*/  I2IP.S8.S32.SAT R17, R21, R20, R17 ;  /* 0x0000001415117239 */ /* 0x000fe20000001411 */
[-C--:B------:R-:W-:Y:S01]  /*78b0*/  IMAD R26, R7, R82.reuse, R26 ;  /* 0x00000052071a7224 */ /* 0x080fe200078e021a */
[----:B------:R-:W-:Y:S01]  /*78c0*/  SHF.R.S32.HI R0, RZ, 0x18, R125 ;  /* 0x00000018ff007819 */ /* 0x000fe2000001147d */
[----:B------:R-:W-:Y:S01]  /*78d0*/  IMAD.MOV.U32 R3, RZ, RZ, R126 ;  /* 0x000000ffff037224 */ /* 0x000fe200078e007e */
[----:B------:R-:W-:Y:S01]  /*78e0*/  SHF.R.S32.HI R7, RZ, 0x18, R118 ;  /* 0x00000018ff077819 */ /* 0x000fe20000011476 */
[----:B------:R-:W-:Y:S01]  /*78f0*/  IMAD R31, R89, R82, R31 ;  /* 0x00000052591f7224 */ /* 0x000fe200078e021f */
[----:B------:R-:W-:Y:S01]  /*7900*/  SHF.R.S32.HI R97, RZ, 0x18, R98 ;  /* 0x00000018ff617819 */ /* 0x000fe20000011462 */
[----:B------:R-:W-:Y:S01]  /*7910*/  IMAD R30, R78, R34, RZ ;  /* 0x000000224e1e7224 */ /* 0x000fe200078e02ff */
[----:B------:R-:W-:Y:S01]  /*7920*/  SHF.L.U32 R103, R98, 0x8, RZ ;  /* 0x0000000862677819 */ /* 0x000fe200000006ff */
[----:B------:R-:W-:Y:S01]  /*7930*/  IMAD R28, R3, R82, R28 ;  /* 0x00000052031c7224 */ /* 0x000fe200078e021c */
[----:B------:R-:W-:Y:S01]  /*7940*/  I2IP.S8.S32.SAT R18, R31, R26, RZ ;  /* 0x0000001a1f127239 */ /* 0x000fe200000014ff */
[----:B------:R-:W-:Y:S01]  /*7950*/  IMAD R35, R78, R35, RZ ;  /* 0x000000234e237224 */ /* 0x000fe200078e02ff */
[----:B------:R-:W-:Y:S01]  /*7960*/  MOV R3, R123 ;  /* 0x0000007b00037202 */ /* 0x000fe20000000f00 */
[----:B------:R-:W-:Y:S01]  /*7970*/  IMAD R29, R0, R82, R29 ;  /* 0x00000052001d7224 */ /* 0x000fe200078e021d */
[----:B------:R-:W-:Y:S01]  /*7980*/  I2IP.S8.S32.SAT R18, R25, R24, R18 ;  /* 0x0000001819127239 */ /* 0x000fe20000001412 */
[-C--:B------:R-:W-:Y:S01]  /*7990*/  IMAD R30, R5, R82.reuse, R30 ;  /* 0x00000052051e7224 */ /* 0x080fe200078e021e */
[----:B------:R-:W-:Y:S01]  /*79a0*/  SHF.R.S32.HI R0, RZ, 0x18, R122 ;  /* 0x00000018ff007819 */ /* 0x000fe2000001147a */
[----:B------:R-:W-:Y:S01]  /*79b0*/  IMAD R35, R90, R82, R35 ;  /* 0x000000525a237224 */ /* 0x000fe200078e0223 */
[----:B------:R-:W-:Y:S01]  /*79c0*/  MOV R5, R120 ;  /* 0x0000007800057202 */ /* 0x000fe20000000f00 */
[----:B------:R-:W-:Y:S01]  /*79d0*/  IMAD R32, R3, R82, R32 ;  /* 0x0000005203207224 */ /* 0x000fe200078e0220 */
[----:B------:R-:W-:Y:S01]  /*79e0*/  SHF.R.S32.HI R3, RZ, 0x18, R121 ;  /* 0x00000018ff037819 */ /* 0x000fe20000011479 */
[C---:B------:R-:W-:Y:S01]  /*79f0*/  IMAD R34, R78.reuse, R38, RZ ;  /* 0x000000264e227224 */ /* 0x040fe200078e02ff */
[----:B------:R-:W-:Y:S01]  /*7a00*/  I2IP.S8.S32.SAT R19, R35, R30, RZ ;  /* 0x0000001e23137239 */ /* 0x000fe200000014ff */
[----:B------:R-:W-:Y:S01]  /*7a10*/  IMAD R39, R78, R39, RZ ;  /* 0x000000274e277224 */ /* 0x000fe200078e02ff */
[----:B------:R-:W-:Y:S01]  /*7a20*/  SHF.R.S32.HI R98, RZ, 0x18, R99 ;  /* 0x00000018ff627819 */ /* 0x000fe20000011463 */
[----:B------:R-:W-:Y:S01]  /*7a30*/  IMAD R33, R0, R82, R33 ;  /* 0x0000005200217224 */ /* 0x000fe200078e0221 */
[----:B------:R-:W-:Y:S01]  /*7a40*/  I2IP.S8.S32.SAT R19, R29, R28, R19 ;  /* 0x0000001c1d137239 */ /* 0x000fe20000001413 */
[-C--:B------:R-:W-:Y:S01]  /*7a50*/  IMAD R34, R3, R82.reuse, R34 ;  /* 0x0000005203227224 */ /* 0x080fe200078e0222 */
[----:B------:R-:W-:Y:S01]  /*7a60*/  SHF.R.S32.HI R0, RZ, 0x18, R119 ;  /* 0x00000018ff007819 */ /* 0x000fe20000011477 */
[----:B------:R-:W-:Y:S01]  /*7a70*/  IMAD R39, R91, R82, R39 ;  /* 0x000000525b277224 */ /* 0x000fe200078e0227 */
[----:B------:R-:W-:Y:S01]  /*7a80*/  MOV R3, R117 ;  /* 0x0000007500037202 */ /* 0x000fe20000000f00 */
[C---:B------:R-:W-:Y:S01]  /*7a90*/  IMAD R38, R78.reuse, R42, RZ ;  /* 0x0000002a4e267224 */ /* 0x040fe200078e02ff */
[----:B------:R1:W-:Y:S01]  /*7aa0*/  STS.128 [R172+0x6200], R16 ;  /* 0x00620010ac007388 */ /* 0x0003e20000000c00 */
        /* <DEDUP_REMOVED lines=8> */
[-C--:B------:R-:W-:Y:S01]  /*7b30*/  IMAD R43, R92, R82.reuse, R43 ;  /* 0x000000525c2b7224 */ /* 0x080fe200078e022b */
[----:B------:R-:W-:Y:S01]  /*7b40*/  SHF.R.S32.HI R7, RZ, 0x18, R112 ;  /* 0x00000018ff077819 */ /* 0x000fe20000011470 */
[----:B------:R-:W-:Y:S01]  /*7b50*/  IMAD R40, R3, R82, R40 ;  /* 0x0000005203287224 */ /* 0x000fe200078e0228 */
[----:B------:R-:W-:Y:S01]  /*7b60*/  SHF.R.S32.HI R3, RZ, 0x18, R115 ;  /* 0x00000018ff037819 */ /* 0x000fe20000011473 */
[C---:B------:R-:W-:Y:S01]  /*7b70*/  IMAD R42, R78.reuse, R46, RZ ;  /* 0x0000002e4e2a7224 */ /* 0x040fe200078e02ff */
[----:B------:R-:W-:Y:S01]  /*7b80*/  I2IP.S8.S32.SAT R38, R43, R38, RZ ;  /* 0x000000262b267239 */ /* 0x000fe200000014ff */
[----:B------:R-:W-:Y:S01]  /*7b90*/  IMAD R47, R78, R47, RZ ;  /* 0x0000002f4e2f7224 */ /* 0x000fe200078e02ff */
[----:B------:R-:W-:Y:S01]  /*7ba0*/  SHF.L.U32 R100, R99, 0x8, RZ ;  /* 0x0000000863647819 */ /* 0x000fe200000006ff */
[----:B------:R-:W-:Y:S01]  /*7bb0*/  IMAD R41, R0, R82, R41 ;  /* 0x0000005200297224 */ /* 0x000fe200078e0229 */
[----:B------:R-:W-:Y:S01]  /*7bc0*/  I2IP.S8.S32.SAT R33, R37, R36, R38 ;  /* 0x0000002425217239 */ /* 0x000fe20000001426 */
[-C--:B------:R-:W-:Y:S01]  /*7bd0*/  IMAD R42, R3, R82.reuse, R42 ;  /* 0x00000052032a7224 */ /* 0x080fe200078e022a */
[----:B------:R-:W-:Y:S01]  /*7be0*/  SHF.R.S32.HI R0, RZ, 0x18, R113 ;  /* 0x00000018ff007819 */ /* 0x000fe20000011471 */
[----:B------:R-:W-:Y:S01]  /*7bf0*/  IMAD R47, R93, R82, R47 ;  /* 0x000000525d2f7224 */ /* 0x000fe200078e022f */
[----:B------:R-:W-:Y:S01]  /*7c00*/  IADD3 R76, PT, PT, R76, 0x1, RZ ;  /* 0x000000014c4c7810 */ /* 0x000fe20007ffe0ff */
[C---:B------:R-:W-:Y:S02]  /*7c10*/  IMAD R46, R78.reuse, R50, RZ ;  /* 0x000000324e2e7224 */ /* 0x040fe400078e02ff */
        /* <DEDUP_REMOVED lines=8> */
[----:B------:R-:W-:Y:S02]  /*7ca0*/  IMAD.MOV.U32 R3, RZ, RZ, R111 ;  /* 0x000000ffff037224 */ /* 0x000fe400078e006f */
[-C--:B------:R-:W-:Y:S02]  /*7cb0*/  IMAD R51, R94, R82.reuse, R51 ;  /* 0x000000525e337224 */ /* 0x080fe400078e0233 */
[----:B------:R-:W-:Y:S01]  /*7cc0*/  IMAD R48, R3, R82, R48 ;  /* 0x0000005203307224 */ /* 0x000fe200078e0230 */
[----:B------:R-:W-:Y:S01]  /*7cd0*/  SHF.R.S32.HI R3, RZ, 0x18, R109 ;  /* 0x00000018ff037819 */ /* 0x000fe2000001146d */
[C---:B------:R-:W-:Y:S01]  /*7ce0*/  IMAD R50, R78.reuse, R54, RZ ;  /* 0x000000364e327224 */ /* 0x040fe200078e02ff */
[----:B------:R-:W-:Y:S01]  /*7cf0*/  I2IP.S8.S32.SAT R35, R51, R46, RZ ;  /* 0x0000002e33237239 */ /* 0x000fe200000014ff */
[----:B------:R-:W-:Y:S02]  /*7d00*/  IMAD R55, R78, R55, RZ ;  /* 0x000000374e377224 */ /* 0x000fe400078e02ff */
[----:B------:R-:W-:Y:S01]  /*7d10*/  IMAD R49, R0, R82, R49 ;  /* 0x0000005200317224 */ /* 0x000fe200078e0231 */
[----:B------:R-:W-:Y:S01]  /*7d20*/  I2IP.S8.S32.SAT R35, R45, R44, R35 ;  /* 0x0000002c2d237239 */ /* 0x000fe20000001423 */
[-C--:B------:R-:W-:Y:S01]  /*7d30*/  IMAD R50, R3, R82.reuse, R50 ;  /* 0x0000005203327224 */ /* 0x080fe200078e0232 */
[----:B------:R-:W-:Y:S01]  /*7d40*/  SHF.R.S32.HI R0, RZ, 0x18, R107 ;  /* 0x00000018ff007819 */ /* 0x000fe2000001146b */
[----:B------:R-:W-:Y:S01]  /*7d50*/  IMAD R55, R95, R82, R55 ;  /* 0x000000525f377224 */ /* 0x000fe200078e0237 */
[----:B------:R-:W-:Y:S01]  /*7d60*/  SHF.R.S32.HI R3, RZ, 0x18, R106 ;  /* 0x00000018ff037819 */ /* 0x000fe2000001146a */
        /* <DEDUP_REMOVED lines=11> */
[----:B------:R-:W-:Y:S01]  /*7e20*/  SHF.R.S32.HI R3, RZ, 0x18, R103 ;  /* 0x00000018ff037819 */ /* 0x000fe20000011467 */
[----:B------:R-:W-:Y:S02]  /*7e30*/  IMAD R58, R78, R62, RZ ;  /* 0x0000003e4e3a7224 */ /* 0x000fe400078e02ff */
[----:B------:R-:W-:Y:S01]  /*7e40*/  IMAD R56, R5, R82, R56 ;  /* 0x0000005205387224 */ /* 0x000fe200078e0238 */
[----:B------:R-:W-:Y:S01]  /*7e50*/  MOV R5, R102 ;  /* 0x0000006600057202 */ /* 0x000fe20000000f00 */
[----:B------:R-:W-:Y:S01]  /*7e60*/  IMAD R57, R0, R82, R57 ;  /* 0x0000005200397224 */ /* 0x000fe200078e0239 */
[----:B------:R-:W-:Y:S01]  /*7e70*/  SHF.R.S32.HI R0, RZ, 0x18, R101 ;  /* 0x00000018ff007819 */ /* 0x000fe20000011465 */
[C---:B------:R-:W-:Y:S01]  /*7e80*/  IMAD R63, R78.reuse, R63, RZ ;  /* 0x0000003f4e3f7224 */ /* 0x040fe200078e02ff */
[----:B------:R-:W-:Y:S01]  /*7e90*/  I2IP.S8.S32.SAT R54, R59, R54, RZ ;  /* 0x000000363b367239 */ /* 0x000fe200000014ff */
[-C--:B------:R-:W-:Y:S01]  /*7ea0*/  IMAD R58, R3, R82.reuse, R58 ;  /* 0x00000052033a7224 */ /* 0x080fe200078e023a */
[----:B------:R-:W-:Y:S01]  /*7eb0*/  SHF.R.S32.HI R3, RZ, 0x18, R100 ;  /* 0x00000018ff037819 */ /* 0x000fe20000011464 */
[----:B------:R-:W-:Y:S01]  /*7ec0*/  IMAD R63, R97, R82, R63 ;  /* 0x00000052613f7224 */ /* 0x000fe200078e023f */
[----:B------:R-:W-:Y:S01]  /*7ed0*/  I2IP.S8.S32.SAT R49, R53, R52, R54 ;  /* 0x0000003435317239 */ /* 0x000fe20000001436 */
        /* <DEDUP_REMOVED lines=19> */
[----:B------:R-:W-:Y:S02]  /*8010*/  UIADD3 UR8, UP0, UPT, UR52, 0x680, URZ ;  /* 0x0000068034087890 */ /* 0x000fe4000ff1e0ff */
[----:B------:R-:W-:Y:S02]  /*8020*/  UIADD3 UR5, UPT, UPT, UR41, 0x40, URZ ;  /* 0x0000004029057890 */ /* 0x000fe4000fffe0ff */
[----:B------:R-:W-:Y:S02]  /*8030*/  UIADD3 UR4, UPT, UPT, UR49, 0x6200, URZ ;  /* 0x0000620031047890 */ /* 0x000fe4000fffe0ff */
[----:B------:R-:W-:Y:S01]  /*8040*/  UIADD3.X UR9, UPT, UPT, URZ, UR53, URZ, UP0, !UPT ;  /* 0x00000035ff097290 */ /* 0x000fe200087fe4ff */
[----:B------:R-:W-:Y:S01]  /*8050*/  UMOV UR6, UR42 ;  /* 0x0000002a00067c82 */ /* 0x000fe20008000000 */
[----:B------:R-:W-:Y:S07]  /*8060*/  UMOV UR7, UR36 ;  /* 0x0000002400077c82 */ /* 0x000fee0008000000 */
[----:B------:R2:W-:Y:S01]  /*8070*/  UTMASTG.3D [UR4], [UR8] ;  /* 0x00000004080073b5 */ /* 0x0005e20008010000 */
[----:B------:R0:W-:Y:S01]  /*8080*/  UTMACMDFLUSH ;  /* 0x00000000000079b7 */ /* 0x0001e20000000000 */
[----:B--2---:R-:W-:Y:S04]  /*8090*/  DEPBAR.LE SB0, 0x1 ;  /* 0x000080400000791a */ /* 0x004fe80000000000 */
.L_x_103:
[----:B------:R-:W-:Y:S05]  /*80a0*/  BSYNC.RECONVERGENT B0 ;  /* 0x0000000000007941 */ /* 0x000fea0003800200 */
.L_x_102:
[----:B------:R-:W-:Y:S01]  /*80b0*/  BAR.SYNC.DEFER_BLOCKING 0x1, 0x80 ;  /* 0x0042000000007b1d */ /* 0x000fe20000010000 */
[----:B------:R-:W-:Y:S01]  /*80c0*/  ISETP.NE.AND P2, PT, R168, RZ, PT ;  /* 0x000000ffa800720c */ /* 0x000fe20003f45270 */
[----:B------:R-:W-:Y:S01]  /*80d0*/  IMAD.IADD R20, R75, 0x1, R150 ;  /* 0x000000014b147824 */ /* 0x000fe200078e0296 */
[----:B------:R-:W-:Y:S01]  /*80e0*/  ISETP.NE.AND P0, PT, R169, 0x2, PT ;  /* 0x00000002a900780c */ /* 0x000fe20003f05270 */
[----:B------:R-:W-:Y:S01]  /*80f0*/  IMAD.IADD R21, R77, 0x1, R152 ;  /* 0x000000014d157824 */ /* 0x000fe200078e0298 */
[----:B------:R-:W-:Y:S02]  /*8100*/  ISETP.NE.AND P1, PT, R76, 0x4, PT ;  /* 0x000000044c00780c */ /* 0x000fe40003f25270 */
[----:B------:R-:W-:Y:S02]  /*8110*/  SEL R0, RZ, 0x1, P0 ;  /* 0x00000001ff007807 */ /* 0x000fe40000000000 */
[----:B------:R-:W-:Y:S02]  /*8120*/  SEL R3, RZ, 0x1, P1 ;  /* 0x00000001ff037807 */ /* 0x000fe40000800000 */
[----:B------:R-:W-:Y:S02]  /*8130*/  LOP3.LUT R161, R161, R0, RZ, 0x3c, !PT ;  /* 0x00000000a1a17212 */ /* 0x000fe400078e3cff */
[----:B------:R-:W-:Y:S02]  /*8140*/  LOP3.LUT R162, R162, R3, RZ, 0x3c, !PT ;  /* 0x00000003a2a27212 */ /* 0x000fe400078e3cff */
[----:B------:R-:W-:Y:S02]  /*8150*/  @P2 R2UR UR36, R158 ;  /* 0x000000009e2422ca */ /* 0x000fe400000e0000 */
[----:B------:R-:W-:Y:S02]  /*8160*/  SEL R169, R169, RZ, P0 ;  /* 0x000000ffa9a97207 */ /* 0x000fe40000000000 */
[----:B------:R-:W-:Y:S01]  /*8170*/  SEL R76, R76, RZ, P1 ;  /* 0x000000ff4c4c7207 */ /* 0x000fe20000800000 */
[----:B------:R-:W-:Y:S10]  /*8180*/  @P2 BRA `(.L_x_104) ;  /* 0xffffffc400842947 */ /* 0x000ff4000383ffff */
[----:B------:R-:W-:Y:S05]  /*8190*/  EXIT ;  /* 0x000000000000794d */ /* 0x000fea0003800000 */
.L_x_19:
[----:B--2---:R2:W1:Y:S02]  /*81a0*/  SYNCS.PHASECHK.TRANS64.TRYWAIT P0, [R3+URZ+0xe0], R2 ;  /* 0x0000e002030075a7 */ /* 0x00446400080011ff */
[----:B-1----:R-:W-:Y:S05]  /*81b0*/  @!P0 NANOSLEEP.SYNCS 0x989680 ;  /* 0x009896800000895d */ /* 0x002fea0003900000 */
[----:B------:R-:W1:Y:S02]  /*81c0*/  @!P0 SYNCS.PHASECHK.TRANS64 P0, [R3+URZ+0xe0], R2 ;  /* 0x0000e002030085a7 */ /* 0x000e6400080010ff */
[----:B-1----:R-:W-:Y:S05]  /*81d0*/  @!P0 BRA `(.L_x_19) ;  /* 0xfffffffc00f08947 */ /* 0x002fea000383ffff */
[----:B------:R-:W-:Y:S05]  /*81e0*/  BRA `(.L_x_105) ;  /* 0xffffff9000f07947 */ /* 0x000fea000383ffff */
.L_x_22:
[----:B-1----:R-:W-:-:S07]  /*81f0*/  MOV R2, UR33 ;  /* 0x0000002100027c02 */ /* 0x002fce0008000f00 */
.L_x_106:
[----:B-1----:R1:W2:Y:S02]  /*8200*/  SYNCS.PHASECHK.TRANS64.TRYWAIT P0, [R2+URZ+0x20], R5 ;  /* 0x00002005020075a7 */ /* 0x0022a400080011ff */
[----:B--2---:R-:W-:Y:S05]  /*8210*/  @!P0 NANOSLEEP.SYNCS 0x989680 ;  /* 0x009896800000895d */ /* 0x004fea0003900000 */
[----:B------:R-:W2:Y:S02]  /*8220*/  @!P0 SYNCS.PHASECHK.TRANS64 P0, [R2+URZ+0x20], R5 ;  /* 0x00002005020085a7 */ /* 0x000ea400080010ff */
[----:B--2---:R-:W-:Y:S05]  /*8230*/  @!P0 BRA `(.L_x_106) ;  /* 0xfffffffc00f08947 */ /* 0x004fea000383ffff */
[----:B------:R-:W-:Y:S05]  /*8240*/  BRA `(.L_x_21) ;  /* 0xffffff9400407947 */ /* 0x000fea000383ffff */
.L_x_28:
[----:B-1----:R-:W-:-:S07]  /*8250*/  MOV R2, UR17 ;  /* 0x0000001100027c02 */ /* 0x002fce0008000f00 */
.L_x_107:
[----:B-1----:R1:W2:Y:S02]  /*8260*/  SYNCS.PHASECHK.TRANS64.TRYWAIT P0, [R2+URZ+0x20], R5 ;  /* 0x00002005020075a7 */ /* 0x0022a400080011ff */
[----:B--2---:R-:W-:Y:S05]  /*8270*/  @!P0 NANOSLEEP.SYNCS 0x989680 ;  /* 0x009896800000895d */ /* 0x004fea0003900000 */
[----:B------:R-:W2:Y:S02]  /*8280*/  @!P0 SYNCS.PHASECHK.TRANS64 P0, [R2+URZ+0x20], R5 ;  /* 0x00002005020085a7 */ /* 0x000ea400080010ff */
[----:B--2---:R-:W-:Y:S05]  /*8290*/  @!P0 BRA `(.L_x_107) ;  /* 0xfffffffc00f08947 */ /* 0x004fea000383ffff */
[----:B------:R-:W-:Y:S05]  /*82a0*/  BRA `(.L_x_27) ;  /* 0xffffff9400e47947 */ /* 0x000fea000383ffff */
.L_x_32:
[----:B-1----:R1:W2:Y:S02]  /*82b0*/  SYNCS.PHASECHK.TRANS64.TRYWAIT P0, [R2+URZ+0x70], R3 ;  /* 0x00007003020075a7 */ /* 0x0022a400080011ff */
[----:B--2---:R-:W-:Y:S05]  /*82c0*/  @!P0 NANOSLEEP.SYNCS 0x989680 ;  /* 0x009896800000895d */ /* 0x004fea0003900000 */
[----:B------:R-:W2:Y:S02]  /*82d0*/  @!P0 SYNCS.PHASECHK.TRANS64 P0, [R2+URZ+0x70], R3 ;  /* 0x00007003020085a7 */ /* 0x000ea400080010ff */
[----:B--2---:R-:W-:Y:S05]  /*82e0*/  @!P0 BRA `(.L_x_32) ;  /* 0xfffffffc00f08947 */ /* 0x004fea000383ffff */
[----:B------:R-:W-:Y:S05]  /*82f0*/  BRA `(.L_x_108) ;  /* 0xffffff9800707947 */ /* 0x000fea000383ffff */
.L_x_36:
[----:B----4-:R-:W-:-:S07]  /*8300*/  MOV R0, UR5 ;  /* 0x0000000500007c02 */ /* 0x010fce0008000f00 */
.L_x_109:
[----:B-1----:R1:W2:Y:S02]  /*8310*/  SYNCS.PHASECHK.TRANS64.TRYWAIT P0, [R0+URZ], R3 ;  /* 0x00000003000075a7 */ /* 0x0022a400080011ff */
[----:B--2---:R-:W-:Y:S05]  /*8320*/  @!P0 NANOSLEEP.SYNCS 0x989680 ;  /* 0x009896800000895d */ /* 0x004fea0003900000 */
[----:B------:R-:W2:Y:S02]  /*8330*/  @!P0 SYNCS.PHASECHK.TRANS64 P0, [R0+URZ], R3 ;  /* 0x00000003000085a7 */ /* 0x000ea400080010ff */
[----:B--2---:R-:W-:Y:S05]  /*8340*/  @!P0 BRA `(.L_x_109) ;  /* 0xfffffffc00f08947 */ /* 0x004fea000383ffff */
[----:B------:R-:W-:Y:S05]  /*8350*/  BRA `(.L_x_110) ;  /* 0xffffff9c00e07947 */ /* 0x000fea000383ffff */
.L_x_37:
[----:B----4-:R-:W-:-:S07]  /*8360*/  MOV R0, UR5 ;  /* 0x0000000500007c02 */ /* 0x010fce0008000f00 */
.L_x_111:
[----:B-1----:R1:W2:Y:S02]  /*8370*/  SYNCS.PHASECHK.TRANS64.TRYWAIT P0, [R0+URZ], R3 ;  /* 0x00000003000075a7 */ /* 0x0022a400080011ff */
[----:B--2---:R-:W-:Y:S05]  /*8380*/  @!P0 NANOSLEEP.SYNCS 0x989680 ;  /* 0x009896800000895d */ /* 0x004fea0003900000 */
[----:B------:R-:W2:Y:S02]  /*8390*/  @!P0 SYNCS.PHASECHK.TRANS64 P0, [R0+URZ], R3 ;  /* 0x00000003000085a7 */ /* 0x000ea400080010ff */
[----:B--2---:R-:W-:Y:S05]  /*83a0*/  @!P0 BRA `(.L_x_111) ;  /* 0xfffffffc00f08947 */ /* 0x004fea000383ffff */
[----:B------:R-:W-:Y:S05]  /*83b0*/  BRA `(.L_x_112) ;  /* 0xffffff9c00ec7947 */ /* 0x000fea000383ffff */
.L_x_38:
[----:B----4-:R-:W-:-:S07]  /*83c0*/  MOV R0, UR5 ;  /* 0x0000000500007c02 */ /* 0x010fce0008000f00 */
.L_x_113:
[----:B-1----:R1:W2:Y:S02]  /*83d0*/  SYNCS.PHASECHK.TRANS64.TRYWAIT P0, [R0+URZ], R3 ;  /* 0x00000003000075a7 */ /* 0x0022a400080011ff */
[----:B--2---:R-:W-:Y:S05]  /*83e0*/  @!P0 NANOSLEEP.SYNCS 0x989680 ;  /* 0x009896800000895d */ /* 0x004fea0003900000 */
[----:B------:R-:W2:Y:S02]  /*83f0*/  @!P0 SYNCS.PHASECHK.TRANS64 P0, [R0+URZ], R3 ;  /* 0x00000003000085a7 */ /* 0x000ea400080010ff */
[----:B--2---:R-:W-:Y:S05]  /*8400*/  @!P0 BRA `(.L_x_113) ;  /* 0xfffffffc00f08947 */ /* 0x004fea000383ffff */
[----:B------:R-:W-:Y:S05]  /*8410*/  BRA `(.L_x_114) ;  /* 0xffffff9c00f87947 */ /* 0x000fea000383ffff */
.L_x_41:
[----:B-1----:R1:W2:Y:S02]  /*8420*/  SYNCS.PHASECHK.TRANS64.TRYWAIT P0, [R0+URZ+0xd0], R5 ;  /* 0x0000d005000075a7 */ /* 0x0022a400080011ff */
[----:B--2---:R-:W-:Y:S05]  /*8430*/  @!P0 NANOSLEEP.SYNCS 0x989680 ;  /* 0x009896800000895d */ /* 0x004fea0003900000 */
[----:B------:R-:W2:Y:S02]  /*8440*/  @!P0 SYNCS.PHASECHK.TRANS64 P0, [R0+URZ+0xd0], R5 ;  /* 0x0000d005000085a7 */ /* 0x000ea400080010ff */
[----:B--2---:R-:W-:Y:S05]  /*8450*/  @!P0 BRA `(.L_x_41) ;  /* 0xfffffffc00f08947 */ /* 0x004fea000383ffff */
[----:B------:R-:W-:Y:S05]  /*8460*/  BRA `(.L_x_115) ;  /* 0xffffffa000547947 */ /* 0x000fea000383ffff */
.L_x_42:
[----:B------:R-:W-:-:S07]  /*8470*/  MOV R0, UR5 ;  /* 0x0000000500007c02 */ /* 0x000fce0008000f00 */
.L_x_116:
[----:B-1----:R1:W2:Y:S02]  /*8480*/  SYNCS.PHASECHK.TRANS64.TRYWAIT P0, [R0+URZ+0x80], R5 ;  /* 0x00008005000075a7 */ /* 0x0022a400080011ff */
[----:B--2---:R-:W-:Y:S05]  /*8490*/  @!P0 NANOSLEEP.SYNCS 0x989680 ;  /* 0x009896800000895d */ /* 0x004fea0003900000 */
[----:B------:R-:W2:Y:S02]  /*84a0*/  @!P0 SYNCS.PHASECHK.TRANS64 P0, [R0+URZ+0x80], R5 ;  /* 0x00008005000085a7 */ /* 0x000ea400080010ff */
[----:B--2---:R-:W-:Y:S05]  /*84b0*/  @!P0 BRA `(.L_x_116) ;  /* 0xfffffffc00f08947 */ /* 0x004fea000383ffff */
[----:B------:R-:W-:Y:S05]  /*84c0*/  BRA `(.L_x_117) ;  /* 0xffffffa000647947 */ /* 0x000fea000383ffff */
.L_x_43:
[----:B-1----:R1:W2:Y:S02]  /*84d0*/  SYNCS.PHASECHK.TRANS64.TRYWAIT P1, [R0+URZ+0x70], R5 ;  /* 0x00007005000075a7 */ /* 0x0022a400080211ff */
[----:B--2---:R-:W-:Y:S05]  /*84e0*/  @!P1 NANOSLEEP.SYNCS 0x989680 ;  /* 0x009896800000995d */ /* 0x004fea0003900000 */
[----:B------:R-:W2:Y:S02]  /*84f0*/  @!P1 SYNCS.PHASECHK.TRANS64 P1, [R0+URZ+0x70], R5 ;  /* 0x00007005000095a7 */ /* 0x000ea400080210ff */
[----:B--2---:R-:W-:Y:S05]  /*8500*/  @!P1 BRA `(.L_x_43) ;  /* 0xfffffffc00f09947 */ /* 0x004fea000383ffff */
[----:B------:R-:W-:Y:S05]  /*8510*/  BRA `(.L_x_118) ;  /* 0xffffffa000947947 */ /* 0x000fea000383ffff */
.L_x_46:
[----:B------:R-:W-:-:S07]  /*8520*/  MOV R0, UR5 ;  /* 0x0000000500007c02 */ /* 0x000fce0008000f00 */
.L_x_119:
[----:B-1----:R1:W2:Y:S02]  /*8530*/  SYNCS.PHASECHK.TRANS64.TRYWAIT P0, [R0+URZ+0x80], R3 ;  /* 0x00008003000075a7 */ /* 0x0022a400080011ff */
[----:B--2---:R-:W-:Y:S05]  /*8540*/  @!P0 NANOSLEEP.SYNCS 0x989680 ;  /* 0x009896800000895d */ /* 0x004fea0003900000 */
[----:B------:R-:W2:Y:S02]  /*8550*/  @!P0 SYNCS.PHASECHK.TRANS64 P0, [R0+URZ+0x80], R3 ;  /* 0x00008003000085a7 */ /* 0x000ea400080010ff */
[----:B--2---:R-:W-:Y:S05]  /*8560*/  @!P0 BRA `(.L_x_119) ;  /* 0xfffffffc00f08947 */ /* 0x004fea000383ffff */
[----:B------:R-:W-:Y:S05]  /*8570*/  BRA `(.L_x_45) ;  /* 0xffffffa000e87947 */ /* 0x000fea000383ffff */
.L_x_53:
[----:B-1----:R1:W2:Y:S02]  /*8580*/  SYNCS.PHASECHK.TRANS64.TRYWAIT P1, [R0+URZ+0x70], R5 ;  /* 0x00007005000075a7 */ /* 0x0022a400080211ff */
[----:B--2---:R-:W-:Y:S05]  /*8590*/  @!P1 NANOSLEEP.SYNCS 0x989680 ;  /* 0x009896800000995d */ /* 0x004fea0003900000 */
[----:B------:R-:W2:Y:S02]  /*85a0*/  @!P1 SYNCS.PHASECHK.TRANS64 P1, [R0+URZ+0x70], R5 ;  /* 0x00007005000095a7 */ /* 0x000ea400080210ff */
[----:B--2---:R-:W-:Y:S05]  /*85b0*/  @!P1 BRA `(.L_x_53) ;  /* 0xfffffffc00f09947 */ /* 0x004fea000383ffff */
[----:B------:R-:W-:Y:S05]  /*85c0*/  BRA `(.L_x_120) ;  /* 0xffffffa800407947 */ /* 0x000fea000383ffff */
.L_x_54:
[----:B------:R-:W-:-:S07]  /*85d0*/  MOV R3, UR9 ;  /* 0x0000000900037c02 */ /* 0x000fce0008000f00 */
.L_x_121:
[----:B-1----:R1:W2:Y:S02]  /*85e0*/  SYNCS.PHASECHK.TRANS64.TRYWAIT P0, [R3+URZ+0xb0], R0 ;  /* 0x0000b000030075a7 */ /* 0x0022a400080011ff */
[----:B--2---:R-:W-:Y:S05]  /*85f0*/  @!P0 NANOSLEEP.SYNCS 0x989680 ;  /* 0x009896800000895d */ /* 0x004fea0003900000 */
[----:B------:R-:W2:Y:S02]  /*8600*/  @!P0 SYNCS.PHASECHK.TRANS64 P0, [R3+URZ+0xb0], R0 ;  /* 0x0000b000030085a7 */ /* 0x000ea400080010ff */
[----:B--2---:R-:W-:Y:S05]  /*8610*/  @!P0 BRA `(.L_x_121) ;  /* 0xfffffffc00f08947 */ /* 0x004fea000383ffff */
[----:B------:R-:W-:Y:S05]  /*8620*/  BRA `(.L_x_122) ;  /* 0xffffffa800747947 */ /* 0x000fea000383ffff */
.L_x_57:
[----:B------:R-:W-:Y:S07]  /*8630*/  MOV R0, UR7 ;  /* 0x0000000700007c02 */ /* 0x000fee0008000f00 */
.L_x_123:
[----:B-1----:R1:W2:Y:S02]  /*8640*/  SYNCS.PHASECHK.TRANS64.TRYWAIT P0, [R0+URZ], R3 ;  /* 0x00000003000075a7 */ /* 0x0022a400080011ff */
[----:B--2---:R-:W-:Y:S05]  /*8650*/  @!P0 NANOSLEEP.SYNCS 0x989680 ;  /* 0x009896800000895d */ /* 0x004fea0003900000 */
[----:B------:R-:W2:Y:S02]  /*8660*/  @!P0 SYNCS.PHASECHK.TRANS64 P0, [R0+URZ], R3 ;  /* 0x00000003000085a7 */ /* 0x000ea400080010ff */
[----:B--2---:R-:W-:Y:S05]  /*8670*/  @!P0 BRA `(.L_x_123) ;  /* 0xfffffffc00f08947 */ /* 0x004fea000383ffff */
[----:B------:R-:W-:Y:S05]  /*8680*/  BRA `(.L_x_56) ;  /* 0xffffffa800947947 */ /* 0x000fea000383ffff */
.L_x_60:
[----:B------:R-:W-:-:S07]  /*8690*/  MOV R0, UR5 ;  /* 0x0000000500007c02 */ /* 0x000fce0008000f00 */
.L_x_124:
[----:B--2---:R2:W3:Y:S02]  /*86a0*/  SYNCS.PHASECHK.TRANS64.TRYWAIT P0, [R0+URZ], R3 ;  /* 0x00000003000075a7 */ /* 0x0044e400080011ff */
[----:B---3--:R-:W-:Y:S05]  /*86b0*/  @!P0 NANOSLEEP.SYNCS 0x989680 ;  /* 0x009896800000895d */ /* 0x008fea0003900000 */
[----:B------:R-:W3:Y:S02]  /*86c0*/  @!P0 SYNCS.PHASECHK.TRANS64 P0, [R0+URZ], R3 ;  /* 0x00000003000085a7 */ /* 0x000ee400080010ff */
[----:B---3--:R-:W-:Y:S05]  /*86d0*/  @!P0 BRA `(.L_x_124) ;  /* 0xfffffffc00f08947 */ /* 0x008fea000383ffff */
[----:B------:R-:W-:Y:S05]  /*86e0*/  BRA `(.L_x_125) ;  /* 0xffffffac00347947 */ /* 0x000fea000383ffff */
.L_x_61:
[----:B------:R-:W-:-:S07]  /*86f0*/  MOV R0, UR5 ;  /* 0x0000000500007c02 */ /* 0x000fce0008000f00 */
.L_x_126:
[----:B--2---:R2:W3:Y:S02]  /*8700*/  SYNCS.PHASECHK.TRANS64.TRYWAIT P0, [R0+URZ], R3 ;  /* 0x00000003000075a7 */ /* 0x0044e400080011ff */
[----:B---3--:R-:W-:Y:S05]  /*8710*/  @!P0 NANOSLEEP.SYNCS 0x989680 ;  /* 0x009896800000895d */ /* 0x008fea0003900000 */
[----:B------:R-:W3:Y:S02]  /*8720*/  @!P0 SYNCS.PHASECHK.TRANS64 P0, [R0+URZ], R3 ;  /* 0x00000003000085a7 */ /* 0x000ee400080010ff */
[----:B---3--:R-:W-:Y:S05]  /*8730*/  @!P0 BRA `(.L_x_126) ;  /* 0xfffffffc00f08947 */ /* 0x008fea000383ffff */
[----:B------:R-:W-:Y:S05]  /*8740*/  BRA `(.L_x_127) ;  /* 0xffffffac00407947 */ /* 0x000fea000383ffff */
.L_x_62:
[----:B------:R-:W-:-:S07]  /*8750*/  MOV R0, UR5 ;  /* 0x0000000500007c02 */ /* 0x000fce0008000f00 */
.L_x_128:
[----:B--2---:R2:W3:Y:S02]  /*8760*/  SYNCS.PHASECHK.TRANS64.TRYWAIT P0, [R0+URZ], R3 ;  /* 0x00000003000075a7 */ /* 0x0044e400080011ff */
[----:B---3--:R-:W-:Y:S05]  /*8770*/  @!P0 NANOSLEEP.SYNCS 0x989680 ;  /* 0x009896800000895d */ /* 0x008fea0003900000 */
[----:B------:R-:W3:Y:S02]  /*8780*/  @!P0 SYNCS.PHASECHK.TRANS64 P0, [R0+URZ], R3 ;  /* 0x00000003000085a7 */ /* 0x000ee400080010ff */
[----:B---3--:R-:W-:Y:S05]  /*8790*/  @!P0 BRA `(.L_x_128) ;  /* 0xfffffffc00f08947 */ /* 0x008fea000383ffff */
[----:B------:R-:W-:Y:S05]  /*87a0*/  BRA `(.L_x_129) ;  /* 0xffffffac004c7947 */ /* 0x000fea000383ffff */
.L_x_63:
[----:B------:R-:W-:-:S07]  /*87b0*/  MOV R0, UR7 ;  /* 0x0000000700007c02 */ /* 0x000fce0008000f00 */
.L_x_130:
[----:B--2---:R2:W3:Y:S02]  /*87c0*/  SYNCS.PHASECHK.TRANS64.TRYWAIT P0, [R0+URZ], R3 ;  /* 0x00000003000075a7 */ /* 0x0044e400080011ff */
[----:B---3--:R-:W-:Y:S05]  /*87d0*/  @!P0 NANOSLEEP.SYNCS 0x989680 ;  /* 0x009896800000895d */ /* 0x008fea0003900000 */
[----:B------:R-:W3:Y:S02]  /*87e0*/  @!P0 SYNCS.PHASECHK.TRANS64 P0, [R0+URZ], R3 ;  /* 0x00000003000085a7 */ /* 0x000ee400080010ff */
[----:B---3--:R-:W-:Y:S05]  /*87f0*/  @!P0 BRA `(.L_x_130) ;  /* 0xfffffffc00f08947 */ /* 0x008fea000383ffff */
[----:B------:R-:W-:Y:S05]  /*8800*/  BRA `(.L_x_131) ;  /* 0xffffffac00587947 */ /* 0x000fea000383ffff */
.L_x_68:
[----:B--2---:R2:W3:Y:S02]  /*8810*/  SYNCS.PHASECHK.TRANS64.TRYWAIT P0, [R0+URZ+0x70], R3 ;  /* 0x00007003000075a7 */ /* 0x0044e400080011ff */
[----:B---3--:R-:W-:Y:S05]  /*8820*/  @!P0 NANOSLEEP.SYNCS 0x989680 ;  /* 0x009896800000895d */ /* 0x008fea0003900000 */
[----:B------:R-:W3:Y:S02]  /*8830*/  @!P0 SYNCS.PHASECHK.TRANS64 P0, [R0+URZ+0x70], R3 ;  /* 0x00007003000085a7 */ /* 0x000ee400080010ff */
[----:B---3--:R-:W-:Y:S05]  /*8840*/  @!P0 BRA `(.L_x_68) ;  /* 0xfffffffc00f08947 */ /* 0x008fea000383ffff */
[----:B------:R-:W-:Y:S05]  /*8850*/  BRA `(.L_x_132) ;  /* 0xffffffb0005c7947 */ /* 0x000fea000383ffff */
.L_x_71:
[----:B------:R-:W-:Y:S07]  /*8860*/  MOV R0, UR7 ;  /* 0x0000000700007c02 */ /* 0x000fee0008000f00 */
.L_x_133:
[----:B--2---:R2:W3:Y:S02]  /*8870*/  SYNCS.PHASECHK.TRANS64.TRYWAIT P0, [R0+URZ+0x68], R3 ;  /* 0x00006803000075a7 */ /* 0x0044e400080011ff */
[----:B---3--:R-:W-:Y:S05]  /*8880*/  @!P0 NANOSLEEP.SYNCS 0x989680 ;  /* 0x009896800000895d */ /* 0x008fea0003900000 */
[----:B------:R-:W3:Y:S02]  /*8890*/  @!P0 SYNCS.PHASECHK.TRANS64 P0, [R0+URZ+0x68], R3 ;  /* 0x00006803000085a7 */ /* 0x000ee400080010ff */
[----:B---3--:R-:W-:Y:S05]  /*88a0*/  @!P0 BRA `(.L_x_133) ;  /* 0xfffffffc00f08947 */ /* 0x008fea000383ffff */
[----:B------:R-:W-:Y:S05]  /*88b0*/  BRA `(.L_x_70) ;  /* 0xffffffb4003c7947 */ /* 0x000fea000383ffff */
.L_x_74:
[----:B--2---:R-:W-:Y:S07]  /*88c0*/  MOV R3, UR7 ;  /* 0x0000000700037c02 */ /* 0x004fee0008000f00 */
.L_x_134:
[----:B-1----:R1:W2:Y:S02]  /*88d0*/  SYNCS.PHASECHK.TRANS64.TRYWAIT P0, [R3+URZ+0x50], R12 ;  /* 0x0000500c030075a7 */ /* 0x0022a400080011ff */
[----:B--2---:R-:W-:Y:S05]  /*88e0*/  @!P0 NANOSLEEP.SYNCS 0x989680 ;  /* 0x009896800000895d */ /* 0x004fea0003900000 */
[----:B------:R-:W2:Y:S02]  /*88f0*/  @!P0 SYNCS.PHASECHK.TRANS64 P0, [R3+URZ+0x50], R12 ;  /* 0x0000500c030085a7 */ /* 0x000ea400080010ff */
[----:B--2---:R-:W-:Y:S05]  /*8900*/  @!P0 BRA `(.L_x_134) ;  /* 0xfffffffc00f08947 */ /* 0x004fea000383ffff */
[----:B------:R-:W-:Y:S05]  /*8910*/  BRA `(.L_x_135) ;  /* 0xffffffb400b47947 */ /* 0x000fea000383ffff */
.L_x_75:
[----:B------:R-:W-:Y:S07]  /*8920*/  MOV R3, UR7 ;  /* 0x0000000700037c02 */ /* 0x000fee0008000f00 */
.L_x_136:
[----:B-1----:R1:W2:Y:S02]  /*8930*/  SYNCS.PHASECHK.TRANS64.TRYWAIT P0, [R3+URZ+0x58], R12 ;  /* 0x0000580c030075a7 */ /* 0x0022a400080011ff */
[----:B--2---:R-:W-:Y:S05]  /*8940*/  @!P0 NANOSLEEP.SYNCS 0x989680 ;  /* 0x009896800000895d */ /* 0x004fea0003900000 */
[----:B------:R-:W2:Y:S02]  /*8950*/  @!P0 SYNCS.PHASECHK.TRANS64 P0, [R3+URZ+0x58], R12 ;  /* 0x0000580c030085a7 */ /* 0x000ea400080010ff */
[----:B--2---:R-:W-:Y:S05]  /*8960*/  @!P0 BRA `(.L_x_136) ;  /* 0xfffffffc00f08947 */ /* 0x004fea000383ffff */
[----:B------:R-:W-:Y:S05]  /*8970*/  BRA `(.L_x_137) ;  /* 0xffffffb800347947 */ /* 0x000fea000383ffff */
.L_x_77:
[----:B------:R-:W-:-:S07]  /*8980*/  MOV R0, UR7 ;  /* 0x0000000700007c02 */ /* 0x000fce0008000f00 */
.L_x_138:
[----:B-1----:R1:W3:Y:S02]  /*8990*/  SYNCS.PHASECHK.TRANS64.TRYWAIT P0, [R0+URZ+0x50], R3 ;  /* 0x00005003000075a7 */ /* 0x0022e400080011ff */
[----:B---3--:R-:W-:Y:S05]  /*89a0*/  @!P0 NANOSLEEP.SYNCS 0x989680 ;  /* 0x009896800000895d */ /* 0x008fea0003900000 */
[----:B------:R-:W3:Y:S02]  /*89b0*/  @!P0 SYNCS.PHASECHK.TRANS64 P0, [R0+URZ+0x50], R3 ;  /* 0x00005003000085a7 */ /* 0x000ee400080010ff */
[----:B---3--:R-:W-:Y:S05]  /*89c0*/  @!P0 BRA `(.L_x_138) ;  /* 0xfffffffc00f08947 */ /* 0x008fea000383ffff */
[----:B------:R-:W-:Y:S05]  /*89d0*/  BRA `(.L_x_139) ;  /* 0xffffffb800a47947 */ /* 0x000fea000383ffff */
.L_x_79:
[----:B--2---:R2:W4:Y:S02]  /*89e0*/  SYNCS.PHASECHK.TRANS64.TRYWAIT P0, [R0+URZ+0x70], R3 ;  /* 0x00007003000075a7 */ /* 0x00452400080011ff */
[----:B----4-:R-:W-:Y:S05]  /*89f0*/  @!P0 NANOSLEEP.SYNCS 0x989680 ;  /* 0x009896800000895d */ /* 0x010fea0003900000 */
[----:B------:R-:W4:Y:S02]  /*8a00*/  @!P0 SYNCS.PHASECHK.TRANS64 P0, [R0+URZ+0x70], R3 ;  /* 0x00007003000085a7 */ /* 0x000f2400080010ff */
[----:B----4-:R-:W-:Y:S05]  /*8a10*/  @!P0 BRA `(.L_x_79) ;  /* 0xfffffffc00f08947 */ /* 0x010fea000383ffff */
[----:B------:R-:W-:Y:S05]  /*8a20*/  BRA `(.L_x_140) ;  /* 0xffffffbc00707947 */ /* 0x000fea000383ffff */
.L_x_90:
[----:B-1----:R1:W3:Y:S02]  /*8a30*/  SYNCS.PHASECHK.TRANS64.TRYWAIT P1, [R3+URZ+0x40], R0 ;  /* 0x00004000030075a7 */ /* 0x0022e400080211ff */
[----:B---3--:R-:W-:Y:S05]  /*8a40*/  @!P1 NANOSLEEP.SYNCS 0x989680 ;  /* 0x009896800000995d */ /* 0x008fea0003900000 */
[----:B------:R-:W3:Y:S02]  /*8a50*/  @!P1 SYNCS.PHASECHK.TRANS64 P1, [R3+URZ+0x40], R0 ;  /* 0x00004000030095a7 */ /* 0x000ee400080210ff */
[----:B---3--:R-:W-:Y:S05]  /*8a60*/  @!P1 BRA `(.L_x_90) ;  /* 0xfffffffc00f09947 */ /* 0x008fea000383ffff */
[----:B------:R-:W-:Y:S05]  /*8a70*/  BRA `(.L_x_89) ;  /* 0xffffffc800987947 */ /* 0x000fea000383ffff */
.L_x_92:
[----:B---3--:R3:W4:Y:S02]  /*8a80*/  SYNCS.PHASECHK.TRANS64.TRYWAIT P0, [R116+URZ+0x90], R5 ;  /* 0x00009005740075a7 */ /* 0x00872400080011ff */
[----:B----4-:R-:W-:Y:S05]  /*8a90*/  @!P0 NANOSLEEP.SYNCS 0x989680 ;  /* 0x009896800000895d */ /* 0x010fea0003900000 */
[----:B------:R-:W4:Y:S02]  /*8aa0*/  @!P0 SYNCS.PHASECHK.TRANS64 P0, [R116+URZ+0x90], R5 ;  /* 0x00009005740085a7 */ /* 0x000f2400080010ff */
[----:B----4-:R-:W-:Y:S05]  /*8ab0*/  @!P0 BRA `(.L_x_92) ;  /* 0xfffffffc00f08947 */ /* 0x010fea000383ffff */
[----:B------:R-:W-:Y:S05]  /*8ac0*/  BRA `(.L_x_91) ;  /* 0xffffffc800f47947 */ /* 0x000fea000383ffff */
.L_x_100:
[----:B--2---:R2:W3:Y:S02]  /*8ad0*/  SYNCS.PHASECHK.TRANS64.TRYWAIT P0, [R125+URZ+0x40], R0 ;  /* 0x000040007d0075a7 */ /* 0x0044e400080011ff */
[----:B---3--:R-:W-:Y:S05]  /*8ae0*/  @!P0 NANOSLEEP.SYNCS 0x989680 ;  /* 0x009896800000895d */ /* 0x008fea0003900000 */
[----:B------:R-:W3:Y:S02]  /*8af0*/  @!P0 SYNCS.PHASECHK.TRANS64 P0, [R125+URZ+0x40], R0 ;  /* 0x000040007d0085a7 */ /* 0x000ee400080010ff */
[----:B---3--:R-:W-:Y:S05]  /*8b00*/  @!P0 BRA `(.L_x_100) ;  /* 0xfffffffc00f08947 */ /* 0x008fea000383ffff */
[----:B------:R-:W-:Y:S05]  /*8b10*/  BRA `(.L_x_99) ;  /* 0xffffffdc00f87947 */ /* 0x000fea000383ffff */
        .weak           $__internal_0_$__cuda_sm10x_tcgen05_guardrail_trap_col_being_dealloced_not_returned_by_alloc
        .type           $__internal_0_$__cuda_sm10x_tcgen05_guardrail_trap_col_being_dealloced_not_returned_by_alloc,@function
        .size           $__internal_0_$__cuda_sm10x_tcgen05_guardrail_trap_col_being_dealloced_not_returned_by_alloc,($__internal_1_$__cuda_sm10x_tcgen05_guardrail_trap_phase_invalid_during_alloc - $__internal_0_$__cuda_sm10x_tcgen05_guardrail_trap_col_being_dealloced_not_returned_by_alloc)
$__internal_0_$__cuda_sm10x_tcgen05_guardrail_trap_col_being_dealloced_not_returned_by_alloc:
[----:B------:R-:W-:Y:S05]  /*8b20*/  BPT.TRAP 0x1 ;  /* 0x000000040000795c */ /* 0x000fea0000300000 */
[----:B------:R-:W-:-:S04]  /*8b30*/  HFMA2 R3, -RZ, RZ, 0, 0 ;  /* 0x00000000ff037431 */ /* 0x000fc800000001ff */
[----:B------:R-:W-:Y:S05]  /*8b40*/  RET.REL.NODEC R2 `(_ZN7cutlass13device_kernelINS_4gemm6kernel13GemmUniversalIN4cute5tupleIJiiiiEEENS1_10collective13CollectiveMmaINS1_35MainloopSm100TmaUmmaWarpSpecializedILi4ELi2ELi4ENS5_IJNS4_1CILi1EEESB_SB_EEEEENS5_IJNSA_ILi128EEESE_NSA_ILi32EEEEEEaNS5_IJlSB_lEEEaSH_NS4_8TiledMMAINS4_8MMA_AtomIJNS4_15SM100_MMA_S8_SSIaaiLi128ELi128ELNS4_4UMMA5MajorE0ELSM_0ELNSL_8SaturateE0EEEEEENS4_6LayoutISC_NS5_IJNSA_ILi0EEESR_SR_EEEEENS5_IJNS4_10UnderscoreESU_SU_EEEEENS4_13SM90_TMA_LOADENS4_14ComposedLayoutINS4_7SwizzleILi1ELi4ELi3EEENS4_18smem_ptr_flag_bitsILi8EEENSQ_INS5_IJNSA_ILi8EEESF_EEENS5_IJSF_SB_EEEEEEEvNS4_8identityESX_S17_vS18_EENS_8epilogue10collective18CollectiveEpilogueINS1A_23Sm100TmaWarpSpecializedILi2ELi2ELi64ELb0ELb0EEEJSG_NS5_IJNSQ_ISE_SB_EENSQ_INSA_ILi64EEESB_EEEEEaSH_aSH_NS1A_6fusion15FusionCallbacksIS1E_NS1J_17LinearCombinationIaiaiLNS_15FloatRoundStyleE2EEESG_S1I_JEEENS4_5SM1004TMEM4LOAD26SM100_TMEM_LOAD_32dp32b64xESX_NSY_INSZ_ILi2ELi4ELi3EEES12_NSQ_INS5_IJS13_S1G_EEENS5_IJS1G_SB_EEEEEEENS4_39AutoVectorizingCopyWithAssumedAlignmentILi128EEENS4_14SM90_TMA_STOREES1X_S1Z_S1Z_EEEvvEEEEvNT_6ParamsE) ;  /* 0xffffff74022c7950 */ /* 0x000fea0003c3ffff */
        .weak           $__internal_1_$__cuda_sm10x_tcgen05_guardrail_trap_phase_invalid_during_alloc
        .type           $__internal_1_$__cuda_sm10x_tcgen05_guardrail_trap_phase_invalid_during_alloc,@function
        .size           $__internal_1_$__cuda_sm10x_tcgen05_guardrail_trap_phase_invalid_during_alloc,($__internal_2_$__cuda_sm10x_tcgen05_guardrail_trap_unallocated_columns_being_dealloced - $__internal_1_$__cuda_sm10x_tcgen05_guardrail_trap_phase_invalid_during_alloc)
$__internal_1_$__cuda_sm10x_tcgen05_guardrail_trap_phase_invalid_during_alloc:
[----:B------:R-:W-:Y:S05]  /*8b50*/  BPT.TRAP 0x1 ;  /* 0x000000040000795c */ /* 0x000fea0000300000 */
[----:B------:R-:W-:-:S04]  /*8b60*/  MOV R3, 0x0 ;  /* 0x0000000000037802 */ /* 0x000fc80000000f00 */
[----:B------:R-:W-:Y:S05]  /*8b70*/  RET.REL.NODEC R2 `(_ZN7cutlass13device_kernelINS_4gemm6kernel13GemmUniversalIN4cute5tupleIJiiiiEEENS1_10collective13CollectiveMmaINS1_35MainloopSm100TmaUmmaWarpSpecializedILi4ELi2ELi4ENS5_IJNS4_1CILi1EEESB_SB_EEEEENS5_IJNSA_ILi128EEESE_NSA_ILi32EEEEEEaNS5_IJlSB_lEEEaSH_NS4_8TiledMMAINS4_8MMA_AtomIJNS4_15SM100_MMA_S8_SSIaaiLi128ELi128ELNS4_4UMMA5MajorE0ELSM_0ELNSL_8SaturateE0EEEEEENS4_6LayoutISC_NS5_IJNSA_ILi0EEESR_SR_EEEEENS5_IJNS4_10UnderscoreESU_SU_EEEEENS4_13SM90_TMA_LOADENS4_14ComposedLayoutINS4_7SwizzleILi1ELi4ELi3EEENS4_18smem_ptr_flag_bitsILi8EEENSQ_INS5_IJNSA_ILi8EEESF_EEENS5_IJSF_SB_EEEEEEEvNS4_8identityESX_S17_vS18_EENS_8epilogue10collective18CollectiveEpilogueINS1A_23Sm100TmaWarpSpecializedILi2ELi2ELi64ELb0ELb0EEEJSG_NS5_IJNSQ_ISE_SB_EENSQ_INSA_ILi64EEESB_EEEEEaSH_aSH_NS1A_6fusion15FusionCallbacksIS1E_NS1J_17LinearCombinationIaiaiLNS_15FloatRoundStyleE2EEESG_S1I_JEEENS4_5SM1004TMEM4LOAD26SM100_TMEM_LOAD_32dp32b64xESX_NSY_INSZ_ILi2ELi4ELi3EEES12_NSQ_INS5_IJS13_S1G_EEENS5_IJS1G_SB_EEEEEEENS4_39AutoVectorizingCopyWithAssumedAlignmentILi128EEENS4_14SM90_TMA_STOREES1X_S1Z_S1Z_EEEvvEEEEvNT_6ParamsE) ;  /* 0xffffff7402207950 */ /* 0x000fea0003c3ffff */
        .weak           $__internal_2_$__cuda_sm10x_tcgen05_guardrail_trap_unallocated_columns_being_dealloced
        .type           $__internal_2_$__cuda_sm10x_tcgen05_guardrail_trap_unallocated_columns_being_dealloced,@function
        .size           $__internal_2_$__cuda_sm10x_tcgen05_guardrail_trap_unallocated_columns_being_dealloced,(.L_x_142 - $__internal_2_$__cuda_sm10x_tcgen05_guardrail_trap_unallocated_columns_being_dealloced)
$__internal_2_$__cuda_sm10x_tcgen05_guardrail_trap_unallocated_columns_being_dealloced:
[----:B------:R-:W-:Y:S05]  /*8b80*/  BPT.TRAP 0x1 ;  /* 0x000000040000795c */ /* 0x000fea0000300000 */
[----:B------:R-:W-:-:S04]  /*8b90*/  HFMA2 R3, -RZ, RZ, 0, 0 ;  /* 0x00000000ff037431 */ /* 0x000fc800000001ff */
[----:B------:R-:W-:Y:S05]  /*8ba0*/  RET.REL.NODEC R2 `(_ZN7cutlass13device_kernelINS_4gemm6kernel13GemmUniversalIN4cute5tupleIJiiiiEEENS1_10collective13CollectiveMmaINS1_35MainloopSm100TmaUmmaWarpSpecializedILi4ELi2ELi4ENS5_IJNS4_1CILi1EEESB_SB_EEEEENS5_IJNSA_ILi128EEESE_NSA_ILi32EEEEEEaNS5_IJlSB_lEEEaSH_NS4_8TiledMMAINS4_8MMA_AtomIJNS4_15SM100_MMA_S8_SSIaaiLi128ELi128ELNS4_4UMMA5MajorE0ELSM_0ELNSL_8SaturateE0EEEEEENS4_6LayoutISC_NS5_IJNSA_ILi0EEESR_SR_EEEEENS5_IJNS4_10UnderscoreESU_SU_EEEEENS4_13SM90_TMA_LOADENS4_14ComposedLayoutINS4_7SwizzleILi1ELi4ELi3EEENS4_18smem_ptr_flag_bitsILi8EEENSQ_INS5_IJNSA_ILi8EEESF_EEENS5_IJSF_SB_EEEEEEEvNS4_8identityESX_S17_vS18_EENS_8epilogue10collective18CollectiveEpilogueINS1A_23Sm100TmaWarpSpecializedILi2ELi2ELi64ELb0ELb0EEEJSG_NS5_IJNSQ_ISE_SB_EENSQ_INSA_ILi64EEESB_EEEEEaSH_aSH_NS1A_6fusion15FusionCallbacksIS1E_NS1J_17LinearCombinationIaiaiLNS_15FloatRoundStyleE2EEESG_S1I_JEEENS4_5SM1004TMEM4LOAD26SM100_TMEM_LOAD_32dp32b64xESX_NSY_INSZ_ILi2ELi4ELi3EEES12_NSQ_INS5_IJS13_S1G_EEENS5_IJS1G_SB_EEEEEEENS4_39AutoVectorizingCopyWithAssumedAlignmentILi128EEENS4_14SM90_TMA_STOREES1X_S1Z_S1Z_EEEvvEEEEvNT_6ParamsE) ;  /* 0xffffff7402147950 */ /* 0x000fea0003c3ffff */
.L_x_141:
[----:B------:R-:W-:-:S00]  /*8bb0*/  BRA `(.L_x_141) ;  /* 0xfffffffc00fc7947 */ /* 0x000fc0000383ffff */
[----:B------:R-:W-:-:S00]  /*8bc0*/  NOP ;  /* 0x0000000000007918 */ /* 0x000fc00000000000 */
        /* <DEDUP_REMOVED lines=11> */
.L_x_142:


//--------------------- .nv.global.init           --------------------------
	.section	.nv.global.init,"aw",@progbits
.nv.global.init:
	.type		$str$27,@object
	.size		$str$27,($str$28 - $str$27)
$str$27:
        /*0000*/ 	.byte	0x28, 0x61, 0x64, 0x64, 0x72, 0x65, 0x73, 0x73, 0x20, 0x26, 0x20, 0x6d, 0x61, 0x73, 0x6b, 0x29
        /*0010*/ 	.byte	0x20, 0x3d, 0x3d, 0x20, 0x30, 0x00
	.type		$str$28,@object
	.size		$str$28,($str$26 - $str$28)
$str$28:
        /*0016*/ 	.byte	0x2f, 0x74, 0x6d, 0x70, 0x2f, 0x63, 0x75, 0x74, 0x6c, 0x61, 0x73, 0x73, 0x5f, 0x73, 0x77, 0x65
        /*0026*/ 	.byte	0x65, 0x70, 0x5f, 0x73, 0x72, 0x63, 0x2f, 0x69, 0x6e, 0x63, 0x6c, 0x75, 0x64, 0x65, 0x2f, 0x63
        /*0036*/ 	.byte	0x75, 0x74, 0x65, 0x2f, 0x70, 0x6f, 0x69, 0x6e, 0x74, 0x65, 0x72, 0x5f, 0x66, 0x6c, 0x61, 0x67
        /*0046*/ 	.byte	0x67, 0x65, 0x64, 0x2e, 0x68, 0x70, 0x70, 0x00
	.type		$str$26,@object
	.size		$str$26,($str$25 - $str$26)
$str$26:
        /*004e*/ 	.byte	0x2f, 0x74, 0x6d, 0x70, 0x2f, 0x63, 0x75, 0x74, 0x6c, 0x61, 0x73, 0x73, 0x5f, 0x73, 0x77, 0x65
        /*005e*/ 	.byte	0x65, 0x70, 0x5f, 0x73, 0x72, 0x63, 0x2f, 0x69, 0x6e, 0x63, 0x6c, 0x75, 0x64, 0x65, 0x2f, 0x63
        /*006e*/ 	.byte	0x75, 0x74, 0x65, 0x2f, 0x61, 0x74, 0x6f, 0x6d, 0x2f, 0x63, 0x6f, 0x70, 0x79, 0x5f, 0x74, 0x72
        /*007e*/ 	.byte	0x61, 0x69, 0x74, 0x73, 0x5f, 0x73, 0x6d, 0x31, 0x30, 0x30, 0x2e, 0x68, 0x70, 0x70, 0x00
	.type		$str$25,@object
	.size		$str$25,(__unnamed_1 - $str$25)
$str$25:
        /*008d*/ 	.byte	0x28, 0x28, 0x75, 0x69, 0x6e, 0x74, 0x33, 0x32, 0x5f, 0x74, 0x28, 0x74, 0x68, 0x72, 0x65, 0x61
        /*009d*/ 	.byte	0x64, 0x49, 0x64, 0x78, 0x2e, 0x78, 0x29, 0x20, 0x2f, 0x20, 0x33, 0x32, 0x29, 0x20, 0x25, 0x20
        /*00ad*/ 	.byte	0x34, 0x29, 0x20, 0x3d, 0x3d, 0x20, 0x28, 0x28, 0x28, 0x74, 0x6d, 0x65, 0x6d, 0x5f, 0x61, 0x64
        /*00bd*/ 	.byte	0x64, 0x72, 0x20, 0x3e, 0x3e, 0x20, 0x31, 0x36, 0x29, 0x20, 0x2f, 0x20, 0x33, 0x32, 0x29, 0x20
        /*00cd*/ 	.byte	0x25, 0x20, 0x34, 0x29, 0x00
	.type		__unnamed_1,@object
	.size		__unnamed_1,(__unnamed_2 - __unnamed_1)
__unnamed_1:
        /*00d2*/ 	.byte	0x61, 0x75, 0x74, 0x6f, 0x20, 0x63, 0x75, 0x74, 0x65, 0x3a, 0x3a, 0x61, 0x73, 0x5f, 0x70, 0x6f
        /* <DEDUP_REMOVED lines=24> */
        /*0262*/ 	.byte	0x5d, 0x00
	.type		__unnamed_2,@object
	.size		__unnamed_2,(.L_2 - __unnamed_2)
__unnamed_2:
        /* <DEDUP_REMOVED lines=42> */
        /*0504*/ 	.byte	0x43, 0x3c, 0x30, 0x3e, 0x3e, 0x3e, 0x3e, 0x5d, 0x00
.L_2:


//--------------------- .nv.shared._ZN7cutlass13device_kernelINS_4gemm6kernel13GemmUniversalIN4cute5tupleIJiiiiEEENS1_10collective13CollectiveMmaINS1_35MainloopSm100TmaUmmaWarpSpecializedILi4ELi2ELi4ENS5_IJNS4_1CILi1EEESB_SB_EEEEENS5_IJNSA_ILi128EEESE_NSA_ILi32EEEEEEaNS5_IJlSB_lEEEaSH_NS4_8TiledMMAINS4_8MMA_AtomIJNS4_15SM100_MMA_S8_SSIaaiLi128ELi128ELNS4_4UMMA5MajorE0ELSM_0ELNSL_8SaturateE0EEEEEENS4_6LayoutISC_NS5_IJNSA_ILi0EEESR_SR_EEEEENS5_IJNS4_10UnderscoreESU_SU_EEEEENS4_13SM90_TMA_LOADENS4_14ComposedLayoutINS4_7SwizzleILi1ELi4ELi3EEENS4_18smem_ptr_flag_bitsILi8EEENSQ_INS5_IJNSA_ILi8EEESF_EEENS5_IJSF_SB_EEEEEEEvNS4_8identityESX_S17_vS18_EENS_8epilogue10collective18CollectiveEpilogueINS1A_23Sm100TmaWarpSpecializedILi2ELi2ELi64ELb0ELb0EEEJSG_NS5_IJNSQ_ISE_SB_EENSQ_INSA_ILi64EEESB_EEEEEaSH_aSH_NS1A_6fusion15FusionCallbacksIS1E_NS1J_17LinearCombinationIaiaiLNS_15FloatRoundStyleE2EEESG_S1I_JEEENS4_5SM1004TMEM4LOAD26SM100_TMEM_LOAD_32dp32b64xESX_NSY_INSZ_ILi2ELi4ELi3EEES12_NSQ_INS5_IJS13_S1G_EEENS5_IJS1G_SB_EEEEEEENS4_39AutoVectorizingCopyWithAssumedAlignmentILi128EEENS4_14SM90_TMA_STOREES1X_S1Z_S1Z_EEEvvEEEEvNT_6ParamsE --------------------------
	.section	.nv.shared._ZN7cutlass13device_kernelINS_4gemm6kernel13GemmUniversalIN4cute5tupleIJiiiiEEENS1_10collective13CollectiveMmaINS1_35MainloopSm100TmaUmmaWarpSpecializedILi4ELi2ELi4ENS5_IJNS4_1CILi1EEESB_SB_EEEEENS5_IJNSA_ILi128EEESE_NSA_ILi32EEEEEEaNS5_IJlSB_lEEEaSH_NS4_8TiledMMAINS4_8MMA_AtomIJNS4_15SM100_MMA_S8_SSIaaiLi128ELi128ELNS4_4UMMA5MajorE0ELSM_0ELNSL_8SaturateE0EEEEEENS4_6LayoutISC_NS5_IJNSA_ILi0EEESR_SR_EEEEENS5_IJNS4_10UnderscoreESU_SU_EEEEENS4_13SM90_TMA_LOADENS4_14ComposedLayoutINS4_7SwizzleILi1ELi4ELi3EEENS4_18smem_ptr_flag_bitsILi8EEENSQ_INS5_IJNSA_ILi8EEESF_EEENS5_IJSF_SB_EEEEEEEvNS4_8identityESX_S17_vS18_EENS_8epilogue10collective18CollectiveEpilogueINS1A_23Sm100TmaWarpSpecializedILi2ELi2ELi64ELb0ELb0EEEJSG_NS5_IJNSQ_ISE_SB_EENSQ_INSA_ILi64EEESB_EEEEEaSH_aSH_NS1A_6fusion15FusionCallbacksIS1E_NS1J_17LinearCombinationIaiaiLNS_15FloatRoundStyleE2EEESG_S1I_JEEENS4_5SM1004TMEM4LOAD26SM100_TMEM_LOAD_32dp32b64xESX_NSY_INSZ_ILi2ELi4ELi3EEES12_NSQ_INS5_IJS13_S1G_EEENS5_IJS1G_SB_EEEEEEENS4_39AutoVectorizingCopyWithAssumedAlignmentILi128EEENS4_14SM90_TMA_STOREES1X_S1Z_S1Z_EEEvvEEEEvNT_6ParamsE,"aw",@nobits
	.sectionflags	@""
	.align	16
	.zero		1024


//--------------------- .nv.shared.reserved.0     --------------------------
	.section	.nv.shared.reserved.0,"aw",@nobits
	.weak		__nv_reservedSMEM_offset_0_alias
	.size		__nv_reservedSMEM_offset_0_alias, 0, 64
	.other		__nv_reservedSMEM_offset_0_alias,@"STO_CUDA_RESERVED_SHARED STV_DEFAULT"
__nv_reservedSMEM_offset_0_alias:
	.zero		0
.nv.shared.reserved.0:
	.zero		64
	.weak		__nv_reservedSMEM_tcgen05_partition
	.type		__nv_reservedSMEM_tcgen05_partition,@object
	.size		__nv_reservedSMEM_tcgen05_partition,(.L_0 - __nv_reservedSMEM_tcgen05_partition)
__nv_reservedSMEM_tcgen05_partition:
	.zero		32
.L_0:


//--------------------- .nv.global                --------------------------
	.section	.nv.global,"aw",@nobits
.nv.global:
	.type		_ZN40_INTERNAL_0199e75f_4_k_cu_0a43bd99_168134cute1_E,@object
	.size		_ZN40_INTERNAL_0199e75f_4_k_cu_0a43bd99_168134cute1_E,(_ZN40_INTERNAL_0199e75f_4_k_cu_0a43bd99_168134cuda3std3__45__cpo6cbeginE - _ZN40_INTERNAL_0199e75f_4_k_cu_0a43bd99_168134cute1_E)
_ZN40_INTERNAL_0199e75f_4_k_cu_0a43bd99_168134cute1_E:
	.zero		1
	.type		_ZN40_INTERNAL_0199e75f_4_k_cu_0a43bd99_168134cuda3std3__45__cpo6cbeginE,@object
	.size		_ZN40_INTERNAL_0199e75f_4_k_cu_0a43bd99_168134cuda3std3__45__cpo6cbeginE,(_ZN40_INTERNAL_0199e75f_4_k_cu_0a43bd99_168134cuda3std3__48in_placeE - _ZN40_INTERNAL_0199e75f_4_k_cu_0a43bd99_168134cuda3std3__45__cpo6cbeginE)
_ZN40_INTERNAL_0199e75f_4_k_cu_0a43bd99_168134cuda3std3__45__cpo6cbeginE:
	.zero		1
	.type		_ZN40_INTERNAL_0199e75f_4_k_cu_0a43bd99_168134cuda3std3__48in_placeE,@object
	.size		_ZN40_INTERNAL_0199e75f_4_k_cu_0a43bd99_168134cuda3std3__48in_placeE,(_ZN40_INTERNAL_0199e75f_4_k_cu_0a43bd99_168134cuda3std6ranges3__45__cpo9iter_moveE - _ZN40_INTERNAL_0199e75f_4_k_cu_0a43bd99_168134cuda3std3__48in_placeE)
_ZN40_INTERNAL_0199e75f_4_k_cu_0a43bd99_168134cuda3std3__48in_placeE:
	.zero		1
	.type		_ZN40_INTERNAL_0199e75f_4_k_cu_0a43bd99_168134cuda3std6ranges3__45__cpo9iter_moveE,@object
	.size		_ZN40_INTERNAL_0199e75f_4_k_cu_0a43bd99_168134cuda3std6ranges3__45__cpo9iter_moveE,(_ZN40_INTERNAL_0199e75f_4_k_cu_0a43bd99_168134cuda3std3__45__cpo5beginE - _ZN40_INTERNAL_0199e75f_4_k_cu_0a43bd99_168134cuda3std6ranges3__45__cpo9iter_moveE)
_ZN40_INTERNAL_0199e75f_4_k_cu_0a43bd99_168134cuda3std6ranges3__45__cpo9iter_moveE:
	.zero		1
	.type		_ZN40_INTERNAL_0199e75f_4_k_cu_0a43bd99_168134cuda3std3__45__cpo5beginE,@object
	.size		_ZN40_INTERNAL_0199e75f_4_k_cu_0a43bd99_168134cuda3std3__45__cpo5beginE,(_ZN40_INTERNAL_0199e75f_4_k_cu_0a43bd99_168134cuda3std3__442_GLOBAL__N__0199e75f_4_k_cu_0a43bd99_168136ignoreE - _ZN40_INTERNAL_0199e75f_4_k_cu_0a43bd99_168134cuda3std3__45__cpo5beginE)
_ZN40_INTERNAL_0199e75f_4_k_cu_0a43bd99_168134cuda3std3__45__cpo5beginE:
	.zero		1
	.type		_ZN40_INTERNAL_0199e75f_4_k_cu_0a43bd99_168134cuda3std3__442_GLOBAL__N__0199e75f_4_k_cu_0a43bd99_168136ignoreE,@object
	.size		_ZN40_INTERNAL_0199e75f_4_k_cu_0a43bd99_168134cuda3std3__442_GLOBAL__N__0199e75f_4_k_cu_0a43bd99_168136ignoreE,(_ZN40_INTERNAL_0199e75f_4_k_cu_0a43bd99_168134cute7productE - _ZN40_INTERNAL_0199e75f_4_k_cu_0a43bd99_168134cuda3std3__442_GLOBAL__N__0199e75f_4_k_cu_0a43bd99_168136ignoreE)
_ZN40_INTERNAL_0199e75f_4_k_cu_0a43bd99_168134cuda3std3__442_GLOBAL__N__0199e75f_4_k_cu_0a43bd99_168136ignoreE:
	.zero		1
	.type		_ZN40_INTERNAL_0199e75f_4_k_cu_0a43bd99_168134cute7productE,@object
	.size		_ZN40_INTERNAL_0199e75f_4_k_cu_0a43bd99_168134cute7productE,(_ZN40_INTERNAL_0199e75f_4_k_cu_0a43bd99_168134cuda3std3__45__cpo3endE - _ZN40_INTERNAL_0199e75f_4_k_cu_0a43bd99_168134cute7productE)
_ZN40_INTERNAL_0199e75f_4_k_cu_0a43bd99_168134cute7productE:
	.zero		1
	.type		_ZN40_INTERNAL_0199e75f_4_k_cu_0a43bd99_168134cuda3std3__45__cpo3endE,@object
	.size		_ZN40_INTERNAL_0199e75f_4_k_cu_0a43bd99_168134cuda3std3__45__cpo3endE,(_ZN40_INTERNAL_0199e75f_4_k_cu_0a43bd99_168134cuda3std3__419piecewise_constructE - _ZN40_INTERNAL_0199e75f_4_k_cu_0a43bd99_168134cuda3std3__45__cpo3endE)
_ZN40_INTERNAL_0199e75f_4_k_cu_0a43bd99_168134cuda3std3__45__cpo3endE:
	.zero		1
	.type		_ZN40_INTERNAL_0199e75f_4_k_cu_0a43bd99_168134cuda3std3__419piecewise_constructE,@object
	.size		_ZN40_INTERNAL_0199e75f_4_k_cu_0a43bd99_168134cuda3std3__419piecewise_constructE,(_ZN40_INTERNAL_0199e75f_4_k_cu_0a43bd99_168134cuda3std3__45__cpo4cendE - _ZN40_INTERNAL_0199e75f_4_k_cu_0a43bd99_168134cuda3std3__419piecewise_constructE)
_ZN40_INTERNAL_0199e75f_4_k_cu_0a43bd99_168134cuda3std3__419piecewise_constructE:
	.zero		1
	.type		_ZN40_INTERNAL_0199e75f_4_k_cu_0a43bd99_168134cuda3std3__45__cpo4cendE,@object
	.size		_ZN40_INTERNAL_0199e75f_4_k_cu_0a43bd99_168134cuda3std3__45__cpo4cendE,(_ZN40_INTERNAL_0199e75f_4_k_cu_0a43bd99_168134cuda3std6ranges3__45__cpo4swapE - _ZN40_INTERNAL_0199e75f_4_k_cu_0a43bd99_168134cuda3std3__45__cpo4cendE)
_ZN40_INTERNAL_0199e75f_4_k_cu_0a43bd99_168134cuda3std3__45__cpo4cendE:
	.zero		1
	.type		_ZN40_INTERNAL_0199e75f_4_k_cu_0a43bd99_168134cuda3std6ranges3__45__cpo4swapE,@object
	.size		_ZN40_INTERNAL_0199e75f_4_k_cu_0a43bd99_168134cuda3std6ranges3__45__cpo4swapE,(.L_10 - _ZN40_INTERNAL_0199e75f_4_k_cu_0a43bd99_168134cuda3std6ranges3__45__cpo4swapE)
_ZN40_INTERNAL_0199e75f_4_k_cu_0a43bd99_168134cuda3std6ranges3__45__cpo4swapE:
	.zero		1
.L_10:


//--------------------- .nv.constant0._ZN7cutlass13device_kernelINS_4gemm6kernel13GemmUniversalIN4cute5tupleIJiiiiEEENS1_10collective13CollectiveMmaINS1_35MainloopSm100TmaUmmaWarpSpecializedILi4ELi2ELi4ENS5_IJNS4_1CILi1EEESB_SB_EEEEENS5_IJNSA_ILi128EEESE_NSA_ILi32EEEEEEaNS5_IJlSB_lEEEaSH_NS4_8TiledMMAINS4_8MMA_AtomIJNS4_15SM100_MMA_S8_SSIaaiLi128ELi128ELNS4_4UMMA5MajorE0ELSM_0ELNSL_8SaturateE0EEEEEENS4_6LayoutISC_NS5_IJNSA_ILi0EEESR_SR_EEEEENS5_IJNS4_10UnderscoreESU_SU_EEEEENS4_13SM90_TMA_LOADENS4_14ComposedLayoutINS4_7SwizzleILi1ELi4ELi3EEENS4_18smem_ptr_flag_bitsILi8EEENSQ_INS5_IJNSA_ILi8EEESF_EEENS5_IJSF_SB_EEEEEEEvNS4_8identityESX_S17_vS18_EENS_8epilogue10collective18CollectiveEpilogueINS1A_23Sm100TmaWarpSpecializedILi2ELi2ELi64ELb0ELb0EEEJSG_NS5_IJNSQ_ISE_SB_EENSQ_INSA_ILi64EEESB_EEEEEaSH_aSH_NS1A_6fusion15FusionCallbacksIS1E_NS1J_17LinearCombinationIaiaiLNS_15FloatRoundStyleE2EEESG_S1I_JEEENS4_5SM1004TMEM4LOAD26SM100_TMEM_LOAD_32dp32b64xESX_NSY_INSZ_ILi2ELi4ELi3EEES12_NSQ_INS5_IJS13_S1G_EEENS5_IJS1G_SB_EEEEEEENS4_39AutoVectorizingCopyWithAssumedAlignmentILi128EEENS4_14SM90_TMA_STOREES1X_S1Z_S1Z_EEEvvEEEEvNT_6ParamsE --------------------------
	.section	.nv.constant0._ZN7cutlass13device_kernelINS_4gemm6kernel13GemmUniversalIN4cute5tupleIJiiiiEEENS1_10collective13CollectiveMmaINS1_35MainloopSm100TmaUmmaWarpSpecializedILi4ELi2ELi4ENS5_IJNS4_1CILi1EEESB_SB_EEEEENS5_IJNSA_ILi128EEESE_NSA_ILi32EEEEEEaNS5_IJlSB_lEEEaSH_NS4_8TiledMMAINS4_8MMA_AtomIJNS4_15SM100_MMA_S8_SSIaaiLi128ELi128ELNS4_4UMMA5MajorE0ELSM_0ELNSL_8SaturateE0EEEEEENS4_6LayoutISC_NS5_IJNSA_ILi0EEESR_SR_EEEEENS5_IJNS4_10UnderscoreESU_SU_EEEEENS4_13SM90_TMA_LOADENS4_14ComposedLayoutINS4_7SwizzleILi1ELi4ELi3EEENS4_18smem_ptr_flag_bitsILi8EEENSQ_INS5_IJNSA_ILi8EEESF_EEENS5_IJSF_SB_EEEEEEEvNS4_8identityESX_S17_vS18_EENS_8epilogue10collective18CollectiveEpilogueINS1A_23Sm100TmaWarpSpecializedILi2ELi2ELi64ELb0ELb0EEEJSG_NS5_IJNSQ_ISE_SB_EENSQ_INSA_ILi64EEESB_EEEEEaSH_aSH_NS1A_6fusion15FusionCallbacksIS1E_NS1J_17LinearCombinationIaiaiLNS_15FloatRoundStyleE2EEESG_S1I_JEEENS4_5SM1004TMEM4LOAD26SM100_TMEM_LOAD_32dp32b64xESX_NSY_INSZ_ILi2ELi4ELi3EEES12_NSQ_INS5_IJS13_S1G_EEENS5_IJS1G_SB_EEEEEEENS4_39AutoVectorizingCopyWithAssumedAlignmentILi128EEENS4_14SM90_TMA_STOREES1X_S1Z_S1Z_EEEvvEEEEvNT_6ParamsE,"a",@progbits
	.sectionflags	@""
	.align	4
.nv.constant0._ZN7cutlass13device_kernelINS_4gemm6kernel13GemmUniversalIN4cute5tupleIJiiiiEEENS1_10collective13CollectiveMmaINS1_35MainloopSm100TmaUmmaWarpSpecializedILi4ELi2ELi4ENS5_IJNS4_1CILi1EEESB_SB_EEEEENS5_IJNSA_ILi128EEESE_NSA_ILi32EEEEEEaNS5_IJlSB_lEEEaSH_NS4_8TiledMMAINS4_8MMA_AtomIJNS4_15SM100_MMA_S8_SSIaaiLi128ELi128ELNS4_4UMMA5MajorE0ELSM_0ELNSL_8SaturateE0EEEEEENS4_6LayoutISC_NS5_IJNSA_ILi0EEESR_SR_EEEEENS5_IJNS4_10UnderscoreESU_SU_EEEEENS4_13SM90_TMA_LOADENS4_14ComposedLayoutINS4_7SwizzleILi1ELi4ELi3EEENS4_18smem_ptr_flag_bitsILi8EEENSQ_INS5_IJNSA_ILi8EEESF_EEENS5_IJSF_SB_EEEEEEEvNS4_8identityESX_S17_vS18_EENS_8epilogue10collective18CollectiveEpilogueINS1A_23Sm100TmaWarpSpecializedILi2ELi2ELi64ELb0ELb0EEEJSG_NS5_IJNSQ_ISE_SB_EENSQ_INSA_ILi64EEESB_EEEEEaSH_aSH_NS1A_6fusion15FusionCallbacksIS1E_NS1J_17LinearCombinationIaiaiLNS_15FloatRoundStyleE2EEESG_S1I_JEEENS4_5SM1004TMEM4LOAD26SM100_TMEM_LOAD_32dp32b64xESX_NSY_INSZ_ILi2ELi4ELi3EEES12_NSQ_INS5_IJS13_S1G_EEENS5_IJS1G_SB_EEEEEEENS4_39AutoVectorizingCopyWithAssumedAlignmentILi128EEENS4_14SM90_TMA_STOREES1X_S1Z_S1Z_EEEvvEEEEvNT_6ParamsE:
	.zero		2944


//--------------------- SYMBOLS --------------------------

	.type		.nv.reservedSmem.offset0,@object
	.size		.nv.reservedSmem.offset0,0x4
	.type		.nv.reservedSmem.cap,@object
	.size		.nv.reservedSmem.cap,0x4
	.type		__assertfail,@function
